	.target	sm_90a

	.elftype	@"ET_EXEC"


//--------------------- .note.nv.tkinfo           --------------------------
	.section	.note.nv.tkinfo,"",@"SHT_NOTE"
	.sectionflags	@"SHF_NOTE_NV_TKINFO"
	.tkinfo
        /*0018*/ 	.word	0x00000002
        /*0030*/ 	.string	""
        /*0030*/ 	.string	"ptxas"
        /*0030*/ 	.string	"Cuda compilation tools, release 13.0, V13.0.88"
        /*0030*/ 	.string	"Build cuda_13.0.r13.0/compiler.36424714_0"
        /*0030*/ 	.string	"-arch sm_90a -m 64 "



//--------------------- .note.nv.cuinfo           --------------------------
	.section	.note.nv.cuinfo,"",@"SHT_NOTE"
	.sectionflags	@"SHF_NOTE_NV_CUINFO"
        /*0018*/ 	.short	0x0002
        /*001a*/ 	.short	0x005a
        /*001c*/ 	.short	0x0082
	.zero		2


//--------------------- .nv.info                  --------------------------
	.section	.nv.info,"",@"SHT_CUDA_INFO"
	.align	4


	//----- nvinfo : EIATTR_REGCOUNT
	.align		4
        /*0000*/ 	.byte	0x04, 0x2f
        /*0002*/ 	.short	(.L_15 - .L_14)
	.align		4
.L_14:
        /*0004*/ 	.word	index@(_ZN7cutlass13device_kernelINS_4gemm6kernel13GemmUniversalIN4cute5tupleIJiiiiEEENS1_10collective13CollectiveMmaINS1_34MainloopSm90TmaGmmaWarpSpecializedILi9ENS5_IJNS4_1CILi4EEENSA_ILi1EEESC_EEENS1_32KernelTmaWarpSpecializedPingpongEEENS5_IJNSA_ILi64EEENSA_ILi128EEESG_EEENS_10bfloat16_tENS5_IJlSC_lEEESJ_SK_NS4_8TiledMMAINS4_8MMA_AtomIJNS4_4SM904GMMA28MMA_64x128x16_F32BF16BF16_SSILNSO_5MajorE0ELSQ_0ELNSO_7ScaleInE1ELSR_1EEEEEENS4_6LayoutINS5_IJSC_SC_SC_EEENS5_IJNSA_ILi0EEESW_SW_EEEEENS5_IJNS4_10UnderscoreESZ_SZ_EEEEENS4_13SM90_TMA_LOADENS4_14ComposedLayoutINS4_7SwizzleILi3ELi4ELi3EEENS4_18smem_ptr_flag_bitsILi16EEENSU_INS5_IJNSA_ILi8EEESG_EEENS5_IJSG_SC_EEEEEEEvNS4_8identityENS4_23SM90_TMA_LOAD_MULTICASTES1C_vS1D_EENS_8epilogue10collective6detail29Sm90TmaWarpSpecializedAdapterINS1H_15DefaultEpilogueISJ_SK_SK_NS1G_6thread17LinearCombinationISJ_Li1EffLNS1L_9ScaleType4KindE0ELNS_15FloatRoundStyleE2ESJ_EENS1_15EpilogueDefaultEEEEEvvEEEEvNT_6ParamsE)
        /*0008*/ 	.word	0x000000a8


	//----- nvinfo : EIATTR_FRAME_SIZE
	.align		4
.L_15:
        /*000c*/ 	.byte	0x04, 0x11
        /*000e*/ 	.short	(.L_17 - .L_16)
	.align		4
.L_16:
        /*0010*/ 	.word	index@(_ZN7cutlass13device_kernelINS_4gemm6kernel13GemmUniversalIN4cute5tupleIJiiiiEEENS1_10collective13CollectiveMmaINS1_34MainloopSm90TmaGmmaWarpSpecializedILi9ENS5_IJNS4_1CILi4EEENSA_ILi1EEESC_EEENS1_32KernelTmaWarpSpecializedPingpongEEENS5_IJNSA_ILi64EEENSA_ILi128EEESG_EEENS_10bfloat16_tENS5_IJlSC_lEEESJ_SK_NS4_8TiledMMAINS4_8MMA_AtomIJNS4_4SM904GMMA28MMA_64x128x16_F32BF16BF16_SSILNSO_5MajorE0ELSQ_0ELNSO_7ScaleInE1ELSR_1EEEEEENS4_6LayoutINS5_IJSC_SC_SC_EEENS5_IJNSA_ILi0EEESW_SW_EEEEENS5_IJNS4_10UnderscoreESZ_SZ_EEEEENS4_13SM90_TMA_LOADENS4_14ComposedLayoutINS4_7SwizzleILi3ELi4ELi3EEENS4_18smem_ptr_flag_bitsILi16EEENSU_INS5_IJNSA_ILi8EEESG_EEENS5_IJSG_SC_EEEEEEEvNS4_8identityENS4_23SM90_TMA_LOAD_MULTICASTES1C_vS1D_EENS_8epilogue10collective6detail29Sm90TmaWarpSpecializedAdapterINS1H_15DefaultEpilogueISJ_SK_SK_NS1G_6thread17LinearCombinationISJ_Li1EffLNS1L_9ScaleType4KindE0ELNS_15FloatRoundStyleE2ESJ_EENS1_15EpilogueDefaultEEEEEvvEEEEvNT_6ParamsE)
        /*0014*/ 	.word	0x00000008


	//----- nvinfo : EIATTR_MIN_STACK_SIZE
	.align		4
.L_17:
        /*0018*/ 	.byte	0x04, 0x12
        /*001a*/ 	.short	(.L_19 - .L_18)
	.align		4
.L_18:
        /*001c*/ 	.word	index@(_ZN7cutlass13device_kernelINS_4gemm6kernel13GemmUniversalIN4cute5tupleIJiiiiEEENS1_10collective13CollectiveMmaINS1_34MainloopSm90TmaGmmaWarpSpecializedILi9ENS5_IJNS4_1CILi4EEENSA_ILi1EEESC_EEENS1_32KernelTmaWarpSpecializedPingpongEEENS5_IJNSA_ILi64EEENSA_ILi128EEESG_EEENS_10bfloat16_tENS5_IJlSC_lEEESJ_SK_NS4_8TiledMMAINS4_8MMA_AtomIJNS4_4SM904GMMA28MMA_64x128x16_F32BF16BF16_SSILNSO_5MajorE0ELSQ_0ELNSO_7ScaleInE1ELSR_1EEEEEENS4_6LayoutINS5_IJSC_SC_SC_EEENS5_IJNSA_ILi0EEESW_SW_EEEEENS5_IJNS4_10UnderscoreESZ_SZ_EEEEENS4_13SM90_TMA_LOADENS4_14ComposedLayoutINS4_7SwizzleILi3ELi4ELi3EEENS4_18smem_ptr_flag_bitsILi16EEENSU_INS5_IJNSA_ILi8EEESG_EEENS5_IJSG_SC_EEEEEEEvNS4_8identityENS4_23SM90_TMA_LOAD_MULTICASTES1C_vS1D_EENS_8epilogue10collective6detail29Sm90TmaWarpSpecializedAdapterINS1H_15DefaultEpilogueISJ_SK_SK_NS1G_6thread17LinearCombinationISJ_Li1EffLNS1L_9ScaleType4KindE0ELNS_15FloatRoundStyleE2ESJ_EENS1_15EpilogueDefaultEEEEEvvEEEEvNT_6ParamsE)
        /*0020*/ 	.word	0x00000008
.L_19:


//--------------------- .nv.compat                --------------------------
	.section	.nv.compat,"",@"SHT_CUDA_COMPAT_INFO"
	.align	4
        /*0000*/ 	.byte	0x02, 0x09, 0x01, 0x00, 0x02, 0x02, 0x04, 0x00, 0x02, 0x05, 0x05, 0x00, 0x03, 0x07, 0x01, 0x01
        /*0010*/ 	.byte	0x02, 0x03, 0x01, 0x00, 0x02, 0x06, 0x01, 0x00, 0x04, 0x0b, 0x08, 0x00, 0x00, 0x00, 0x00, 0x00
        /*0020*/ 	.byte	0x00, 0x00, 0x00, 0x00


//--------------------- .nv.info._ZN7cutlass13device_kernelINS_4gemm6kernel13GemmUniversalIN4cute5tupleIJiiiiEEENS1_10collective13CollectiveMmaINS1_34MainloopSm90TmaGmmaWarpSpecializedILi9ENS5_IJNS4_1CILi4EEENSA_ILi1EEESC_EEENS1_32KernelTmaWarpSpecializedPingpongEEENS5_IJNSA_ILi64EEENSA_ILi128EEESG_EEENS_10bfloat16_tENS5_IJlSC_lEEESJ_SK_NS4_8TiledMMAINS4_8MMA_AtomIJNS4_4SM904GMMA28MMA_64x128x16_F32BF16BF16_SSILNSO_5MajorE0ELSQ_0ELNSO_7ScaleInE1ELSR_1EEEEEENS4_6LayoutINS5_IJSC_SC_SC_EEENS5_IJNSA_ILi0EEESW_SW_EEEEENS5_IJNS4_10UnderscoreESZ_SZ_EEEEENS4_13SM90_TMA_LOADENS4_14ComposedLayoutINS4_7SwizzleILi3ELi4ELi3EEENS4_18smem_ptr_flag_bitsILi16EEENSU_INS5_IJNSA_ILi8EEESG_EEENS5_IJSG_SC_EEEEEEEvNS4_8identityENS4_23SM90_TMA_LOAD_MULTICASTES1C_vS1D_EENS_8epilogue10collective6detail29Sm90TmaWarpSpecializedAdapterINS1H_15DefaultEpilogueISJ_SK_SK_NS1G_6thread17LinearCombinationISJ_Li1EffLNS1L_9ScaleType4KindE0ELNS_15FloatRoundStyleE2ESJ_EENS1_15EpilogueDefaultEEEEEvvEEEEvNT_6ParamsE --------------------------
	.section	.nv.info._ZN7cutlass13device_kernelINS_4gemm6kernel13GemmUniversalIN4cute5tupleIJiiiiEEENS1_10collective13CollectiveMmaINS1_34MainloopSm90TmaGmmaWarpSpecializedILi9ENS5_IJNS4_1CILi4EEENSA_ILi1EEESC_EEENS1_32KernelTmaWarpSpecializedPingpongEEENS5_IJNSA_ILi64EEENSA_ILi128EEESG_EEENS_10bfloat16_tENS5_IJlSC_lEEESJ_SK_NS4_8TiledMMAINS4_8MMA_AtomIJNS4_4SM904GMMA28MMA_64x128x16_F32BF16BF16_SSILNSO_5MajorE0ELSQ_0ELNSO_7ScaleInE1ELSR_1EEEEEENS4_6LayoutINS5_IJSC_SC_SC_EEENS5_IJNSA_ILi0EEESW_SW_EEEEENS5_IJNS4_10UnderscoreESZ_SZ_EEEEENS4_13SM90_TMA_LOADENS4_14ComposedLayoutINS4_7SwizzleILi3ELi4ELi3EEENS4_18smem_ptr_flag_bitsILi16EEENSU_INS5_IJNSA_ILi8EEESG_EEENS5_IJSG_SC_EEEEEEEvNS4_8identityENS4_23SM90_TMA_LOAD_MULTICASTES1C_vS1D_EENS_8epilogue10collective6detail29Sm90TmaWarpSpecializedAdapterINS1H_15DefaultEpilogueISJ_SK_SK_NS1G_6thread17LinearCombinationISJ_Li1EffLNS1L_9ScaleType4KindE0ELNS_15FloatRoundStyleE2ESJ_EENS1_15EpilogueDefaultEEEEEvvEEEEvNT_6ParamsE,"",@"SHT_CUDA_INFO"
	.sectionflags	@""
	.align	4


	//----- nvinfo : EIATTR_CUDA_API_VERSION
	.align		4
        /*0000*/ 	.byte	0x04, 0x37
        /*0002*/ 	.short	(.L_21 - .L_20)
.L_20:
        /*0004*/ 	.word	0x00000082


	//----- nvinfo : EIATTR_KPARAM_INFO
	.align		4
.L_21:
        /*0008*/ 	.byte	0x04, 0x17
        /*000a*/ 	.short	(.L_23 - .L_22)
.L_22:
        /*000c*/ 	.word	0x00000000
        /*0010*/ 	.short	0x0000
        /*0012*/ 	.short	0x0070
        /*0014*/ 	.byte	0x00, 0xf0, 0x01, 0x10


	//----- nvinfo : EIATTR_SPARSE_MMA_MASK
	.align		4
.L_23:
        /*0018*/ 	.byte	0x03, 0x50
        /*001a*/ 	.short	0x0000


	//----- nvinfo : EIATTR_MAXREG_COUNT
	.align		4
        /*001c*/ 	.byte	0x03, 0x1b
        /*001e*/ 	.short	0x00a8


	//----- nvinfo : EIATTR_NUM_BARRIERS
	.align		4
        /*0020*/ 	.byte	0x02, 0x4c
        /*0022*/ 	.byte	0x01
	.zero		1


	//----- nvinfo : EIATTR_EXTERNS
	.align		4
        /*0024*/ 	.byte	0x04, 0x0f
        /*0026*/ 	.short	(.L_25 - .L_24)


	//   ....[0]....
	.align		4
.L_24:
        /*0028*/ 	.word	index@(__assertfail)


	//----- nvinfo : EIATTR_ANNOTATIONS
	.align		4
.L_25:
        /*002c*/ 	.byte	0x04, 0x55
        /*002e*/ 	.short	(.L_27 - .L_26)


	//   ....[0]....
.L_26:
        /*0030*/ 	.word	0x00000001
        /*0034*/ 	.byte	0xa0, 0x0e, 0x00, 0x00, 0x01, 0x00, 0x00, 0x00, 0x50, 0x15, 0x00, 0x00, 0x01, 0x00, 0x00, 0x00
        /*0044*/ 	.byte	0x60, 0x64, 0x00, 0x00, 0x01, 0x00, 0x00, 0x00, 0x80, 0x70, 0x00, 0x00


	//----- nvinfo : EIATTR_MERCURY_ISA_VERSION
	.align		4
.L_27:
        /*0050*/ 	.byte	0x03, 0x5f
        /*0052*/ 	.short	0x0101


	//----- nvinfo : EIATTR_INT_WARP_WIDE_INSTR_OFFSETS
	.align		4
        /*0054*/ 	.byte	0x04, 0x31
        /*0056*/ 	.short	(.L_29 - .L_28)


	//   ....[0]....
.L_28:
        /*0058*/ 	.word	0x000005d0


	//   ....[1]....
        /*005c*/ 	.word	0x00000670


	//   ....[2]....
        /*0060*/ 	.word	0x00000690


	//   ....[3]....
        /*0064*/ 	.word	0x000006a0


	//   ....[4]....
        /*0068*/ 	.word	0x000006f0


	//   ....[5]....
        /*006c*/ 	.word	0x00000710


	//   ....[6]....
        /*0070*/ 	.word	0x00000860


	//   ....[7]....
        /*0074*/ 	.word	0x000008a0


	//   ....[8]....
        /*0078*/ 	.word	0x00002210


	//----- nvinfo : EIATTR_COOP_GROUP_MASK_REGIDS
	.align		4
.L_29:
        /*007c*/ 	.byte	0x04, 0x29
        /*007e*/ 	.short	(.L_31 - .L_30)


	//   ....[0]....
.L_30:
        /*0080*/ 	.word	0xffffffff


	//   ....[1]....
        /*0084*/ 	.word	0xffffffff


	//   ....[2]....
        /*0088*/ 	.word	0xffffffff


	//   ....[3]....
        /*008c*/ 	.word	0xffffffff


	//   ....[4]....
        /*0090*/ 	.word	0xffffffff


	//   ....[5]....
        /*0094*/ 	.word	0xffffffff


	//   ....[6]....
        /*0098*/ 	.word	0xffffffff


	//----- nvinfo : EIATTR_COOP_GROUP_INSTR_OFFSETS
	.align		4
.L_31:
        /*009c*/ 	.byte	0x04, 0x28
        /*009e*/ 	.short	(.L_33 - .L_32)


	//   ....[0]....
.L_32:
        /*00a0*/ 	.word	0x00000070


	//   ....[1]....
        /*00a4*/ 	.word	0x00000080


	//   ....[2]....
        /*00a8*/ 	.word	0x00000140


	//   ....[3]....
        /*00ac*/ 	.word	0x000003a0


	//   ....[4]....
        /*00b0*/ 	.word	0x000003e0


	//   ....[5]....
        /*00b4*/ 	.word	0x00000420


	//   ....[6]....
        /*00b8*/ 	.word	0x00000a50


	//----- nvinfo : EIATTR_REG_RECONFIG
	.align		4
.L_33:
        /*00bc*/ 	.byte	0x01, 0x54
	.zero		2


	//----- nvinfo : EIATTR_SYSCALL_OFFSETS
	.align		4
        /*00c0*/ 	.byte	0x04, 0x46
        /*00c2*/ 	.short	(.L_35 - .L_34)


	//   ....[0]....
.L_34:
        /*00c4*/ 	.word	0x000019c0


	//----- nvinfo : EIATTR_MBARRIER_INSTR_OFFSETS
	.align		4
.L_35:
        /*00c8*/ 	.byte	0x04, 0x39
        /*00ca*/ 	.short	(.L_37 - .L_36)


	//   ....[0]....
.L_36:
        /*00cc*/ 	.word	0x00000260
        /*00d0*/ 	.word	0x000000ff
        /*00d4*/ 	.word	0x00000000
        /*00d8*/ 	.short	0x0100
        /*00da*/ 	.byte	0x08
	.zero		1


	//   ....[1]....
        /*00dc*/ 	.word	0x00000270
        /*00e0*/ 	.word	0x000000ff
        /*00e4*/ 	.word	0x00000048
        /*00e8*/ 	.short	0x0100
        /*00ea*/ 	.byte	0x08
	.zero		1


	//   ....[2]....
        /*00ec*/ 	.word	0x00000280
        /*00f0*/ 	.word	0x000000ff
        /*00f4*/ 	.word	0x00000008
        /*00f8*/ 	.short	0x0100
        /*00fa*/ 	.byte	0x08
	.zero		1


	//   ....[3]....
        /*00fc*/ 	.word	0x00000290
        /*0100*/ 	.word	0x000000ff
        /*0104*/ 	.word	0x00000050
        /*0108*/ 	.short	0x0100
        /*010a*/ 	.byte	0x08
	.zero		1


	//   ....[4]....
        /*010c*/ 	.word	0x000002a0
        /*0110*/ 	.word	0x000000ff
        /*0114*/ 	.word	0x00000010
        /*0118*/ 	.short	0x0100
        /*011a*/ 	.byte	0x08
	.zero		1


	//   ....[5]....
        /*011c*/ 	.word	0x000002b0
        /*0120*/ 	.word	0x000000ff
        /*0124*/ 	.word	0x00000058
        /*0128*/ 	.short	0x0100
        /*012a*/ 	.byte	0x08
	.zero		1


	//   ....[6]....
        /*012c*/ 	.word	0x000002c0
        /*0130*/ 	.word	0x000000ff
        /*0134*/ 	.word	0x00000018
        /*0138*/ 	.short	0x0100
        /*013a*/ 	.byte	0x08
	.zero		1


	//   ....[7]....
        /*013c*/ 	.word	0x000002d0
        /*0140*/ 	.word	0x000000ff
        /*0144*/ 	.word	0x00000060
        /*0148*/ 	.short	0x0100
        /*014a*/ 	.byte	0x08
	.zero		1


	//   ....[8]....
        /*014c*/ 	.word	0x000002e0
        /*0150*/ 	.word	0x000000ff
        /*0154*/ 	.word	0x00000020
        /*0158*/ 	.short	0x0100
        /*015a*/ 	.byte	0x08
	.zero		1


	//   ....[9]....
        /*015c*/ 	.word	0x000002f0
        /*0160*/ 	.word	0x000000ff
        /*0164*/ 	.word	0x00000068
        /*0168*/ 	.short	0x0100
        /*016a*/ 	.byte	0x08
	.zero		1


	//   ....[10]....
        /*016c*/ 	.word	0x00000300
        /*0170*/ 	.word	0x000000ff
        /*0174*/ 	.word	0x00000028
        /*0178*/ 	.short	0x0100
        /*017a*/ 	.byte	0x08
	.zero		1


	//   ....[11]....
        /*017c*/ 	.word	0x00000310
        /*0180*/ 	.word	0x000000ff
        /*0184*/ 	.word	0x00000070
        /*0188*/ 	.short	0x0100
        /*018a*/ 	.byte	0x08
	.zero		1


	//   ....[12]....
        /*018c*/ 	.word	0x00000320
        /*0190*/ 	.word	0x000000ff
        /*0194*/ 	.word	0x00000030
        /*0198*/ 	.short	0x0100
        /*019a*/ 	.byte	0x08
	.zero		1


	//   ....[13]....
        /*019c*/ 	.word	0x00000330
        /*01a0*/ 	.word	0x000000ff
        /*01a4*/ 	.word	0x00000078
        /*01a8*/ 	.short	0x0100
        /*01aa*/ 	.byte	0x08
	.zero		1


	//   ....[14]....
        /*01ac*/ 	.word	0x00000340
        /*01b0*/ 	.word	0x000000ff
        /*01b4*/ 	.word	0x00000038
        /*01b8*/ 	.short	0x0100
        /*01ba*/ 	.byte	0x08
	.zero		1


	//   ....[15]....
        /*01bc*/ 	.word	0x00000350
        /*01c0*/ 	.word	0x000000ff
        /*01c4*/ 	.word	0x00000080
        /*01c8*/ 	.short	0x0100
        /*01ca*/ 	.byte	0x08
	.zero		1


	//   ....[16]....
        /*01cc*/ 	.word	0x00000360
        /*01d0*/ 	.word	0x000000ff
        /*01d4*/ 	.word	0x00000040
        /*01d8*/ 	.short	0x0100
        /*01da*/ 	.byte	0x08
	.zero		1


	//   ....[17]....
        /*01dc*/ 	.word	0x00000370
        /*01e0*/ 	.word	0x000000ff
        /*01e4*/ 	.word	0x00000088
        /*01e8*/ 	.short	0x0100
        /*01ea*/ 	.byte	0x08
	.zero		1


	//   ....[18]....
        /*01ec*/ 	.word	0x000008d0
        /*01f0*/ 	.word	0x000000ff
        /*01f4*/ 	.word	0x000000c0
        /*01f8*/ 	.short	0x0100
        /*01fa*/ 	.byte	0x08
	.zero		1


	//   ....[19]....
        /*01fc*/ 	.word	0x00000970
        /*0200*/ 	.word	0x000000ff
        /*0204*/ 	.word	0x000000c8
        /*0208*/ 	.short	0x0100
        /*020a*/ 	.byte	0x08
	.zero		1


	//   ....[20]....
        /*020c*/ 	.word	0x000009d0
        /*0210*/ 	.word	0x000000ff
        /*0214*/ 	.word	0x000000a0
        /*0218*/ 	.short	0x0100
        /*021a*/ 	.byte	0x09
	.zero		1


	//   ....[21]....
        /*021c*/ 	.word	0x000009e0
        /*0220*/ 	.word	0x000000ff
        /*0224*/ 	.word	0x000000a8
        /*0228*/ 	.short	0x0100
        /*022a*/ 	.byte	0x09
	.zero		1


	//   ....[22]....
        /*022c*/ 	.word	0x000009f0
        /*0230*/ 	.word	0x000000ff
        /*0234*/ 	.word	0x000000b0
        /*0238*/ 	.short	0x0100
        /*023a*/ 	.byte	0x09
	.zero		1


	//   ....[23]....
        /*023c*/ 	.word	0x00000a00
        /*0240*/ 	.word	0x000000ff
        /*0244*/ 	.word	0x000000b8
        /*0248*/ 	.short	0x0100
        /*024a*/ 	.byte	0x09
	.zero		1


	//   ....[24]....
        /*024c*/ 	.word	0x00001880
        /*0250*/ 	.word	0x000000ff
        /*0254*/ 	.word	0xfffffff8
        /*0258*/ 	.short	0x010a
        /*025a*/ 	.byte	0x2b
	.zero		1


	//   ....[25]....
        /*025c*/ 	.word	0x00001a40
        /*0260*/ 	.word	0x00000003
        /*0264*/ 	.word	0x00000000
        /*0268*/ 	.short	0x010a
        /*026a*/ 	.byte	0x3f
	.zero		1


	//   ....[26]....
        /*026c*/ 	.word	0x00001aa0
        /*0270*/ 	.word	0x00000003
        /*0274*/ 	.word	0x00000000
        /*0278*/ 	.short	0x010a
        /*027a*/ 	.byte	0x3f
	.zero		1


	//   ....[27]....
        /*027c*/ 	.word	0x00001e00
        /*0280*/ 	.word	0x000000ff
        /*0284*/ 	.word	0x00000000
        /*0288*/ 	.short	0x010a
        /*028a*/ 	.byte	0x04
	.zero		1


	//   ....[28]....
        /*028c*/ 	.word	0x00001e40
        /*0290*/ 	.word	0x000000ff
        /*0294*/ 	.word	0x00000000
        /*0298*/ 	.short	0x010a
        /*029a*/ 	.byte	0x04
	.zero		1


	//   ....[29]....
        /*029c*/ 	.word	0x000020a0
        /*02a0*/ 	.word	0x00000005
        /*02a4*/ 	.word	0x00000000
        /*02a8*/ 	.short	0x0101
        /*02aa*/ 	.byte	0x3f
	.zero		1


	//   ....[30]....
        /*02ac*/ 	.word	0x000021b0
        /*02b0*/ 	.word	0x00000003
        /*02b4*/ 	.word	0x00000000
        /*02b8*/ 	.short	0x0101
        /*02ba*/ 	.byte	0x2e
	.zero		1


	//   ....[31]....
        /*02bc*/ 	.word	0x000022b0
        /*02c0*/ 	.word	0x00000003
        /*02c4*/ 	.word	0x00000000
        /*02c8*/ 	.short	0x0101
        /*02ca*/ 	.byte	0x3f
	.zero		1


	//   ....[32]....
        /*02cc*/ 	.word	0x00002330
        /*02d0*/ 	.word	0x000000ff
        /*02d4*/ 	.word	0x00000008
        /*02d8*/ 	.short	0x010a
        /*02da*/ 	.byte	0x2b
	.zero		1


	//   ....[33]....
        /*02dc*/ 	.word	0x000064a0
        /*02e0*/ 	.word	0x00000000
        /*02e4*/ 	.word	0x00000000
        /*02e8*/ 	.short	0x0101
        /*02ea*/ 	.byte	0x2e
	.zero		1


	//   ....[34]....
        /*02ec*/ 	.word	0x00006dd0
        /*02f0*/ 	.word	0x0000000f
        /*02f4*/ 	.word	0x00000048
        /*02f8*/ 	.short	0x010a
        /*02fa*/ 	.byte	0x3f
	.zero		1


	//   ....[35]....
        /*02fc*/ 	.word	0x000071b0
        /*0300*/ 	.word	0x00000006
        /*0304*/ 	.word	0x000000c8
        /*0308*/ 	.short	0x0101
        /*030a*/ 	.byte	0x3f
	.zero		1


	//   ....[36]....
        /*030c*/ 	.word	0x000078e0
        /*0310*/ 	.word	0x00000007
        /*0314*/ 	.word	0x00000000
        /*0318*/ 	.short	0x010a
        /*031a*/ 	.byte	0x3f
	.zero		1


	//   ....[37]....
        /*031c*/ 	.word	0x00007960
        /*0320*/ 	.word	0x00000006
        /*0324*/ 	.word	0x00000000
        /*0328*/ 	.short	0x010a
        /*032a*/ 	.byte	0x3f
	.zero		1


	//   ....[38]....
        /*032c*/ 	.word	0x000079f0
        /*0330*/ 	.word	0x00000007
        /*0334*/ 	.word	0x00000000
        /*0338*/ 	.short	0x010a
        /*033a*/ 	.byte	0x3f
	.zero		1


	//   ....[39]....
        /*033c*/ 	.word	0x00007a80
        /*0340*/ 	.word	0x00000006
        /*0344*/ 	.word	0x00000000
        /*0348*/ 	.short	0x010a
        /*034a*/ 	.byte	0x3f
	.zero		1


	//   ....[40]....
        /*034c*/ 	.word	0x00007b10
        /*0350*/ 	.word	0x00000007
        /*0354*/ 	.word	0x00000000
        /*0358*/ 	.short	0x010a
        /*035a*/ 	.byte	0x3f
	.zero		1


	//   ....[41]....
        /*035c*/ 	.word	0x00007ba0
        /*0360*/ 	.word	0x00000006
        /*0364*/ 	.word	0x00000000
        /*0368*/ 	.short	0x010a
        /*036a*/ 	.byte	0x3f
	.zero		1


	//   ....[42]....
        /*036c*/ 	.word	0x00007c30
        /*0370*/ 	.word	0x00000007
        /*0374*/ 	.word	0x00000000
        /*0378*/ 	.short	0x010a
        /*037a*/ 	.byte	0x3f
	.zero		1


	//   ....[43]....
        /*037c*/ 	.word	0x00007cc0
        /*0380*/ 	.word	0x00000006
        /*0384*/ 	.word	0x00000000
        /*0388*/ 	.short	0x010a
        /*038a*/ 	.byte	0x3f
	.zero		1


	//   ....[44]....
        /*038c*/ 	.word	0x00007d50
        /*0390*/ 	.word	0x00000005
        /*0394*/ 	.word	0x00000000
        /*0398*/ 	.short	0x010a
        /*039a*/ 	.byte	0x3f
	.zero		1


	//   ....[45]....
        /*039c*/ 	.word	0x00007dc0
        /*03a0*/ 	.word	0x00000003
        /*03a4*/ 	.word	0xfffffff8
        /*03a8*/ 	.short	0x010a
        /*03aa*/ 	.byte	0x3f
	.zero		1


	//   ....[46]....
        /*03ac*/ 	.word	0x00007e10
        /*03b0*/ 	.word	0x00000003
        /*03b4*/ 	.word	0x00000000
        /*03b8*/ 	.short	0x010a
        /*03ba*/ 	.byte	0x3f
	.zero		1


	//   ....[47]....
        /*03bc*/ 	.word	0x00007e70
        /*03c0*/ 	.word	0x00000005
        /*03c4*/ 	.word	0x00000000
        /*03c8*/ 	.short	0x010a
        /*03ca*/ 	.byte	0x3f
	.zero		1


	//   ....[48]....
        /*03cc*/ 	.word	0x00007ed0
        /*03d0*/ 	.word	0x00000003
        /*03d4*/ 	.word	0x00000008
        /*03d8*/ 	.short	0x010a
        /*03da*/ 	.byte	0x3f
	.zero		1


	//   ....[49]....
        /*03dc*/ 	.word	0x00007fa0
        /*03e0*/ 	.word	0x0000000f
        /*03e4*/ 	.word	0x00000048
        /*03e8*/ 	.short	0x010a
        /*03ea*/ 	.byte	0x3f
	.zero		1


	//   ....[50]....
        /*03ec*/ 	.word	0x00008070
        /*03f0*/ 	.word	0x00000007
        /*03f4*/ 	.word	0x00000000
        /*03f8*/ 	.short	0x010a
        /*03fa*/ 	.byte	0x3f
	.zero		1


	//   ....[51]....
        /*03fc*/ 	.word	0x000080c0
        /*0400*/ 	.word	0x00000006
        /*0404*/ 	.word	0x00000000
        /*0408*/ 	.short	0x010a
        /*040a*/ 	.byte	0x3f
	.zero		1


	//   ....[52]....
        /*040c*/ 	.word	0x00008110
        /*0410*/ 	.word	0x00000007
        /*0414*/ 	.word	0x00000000
        /*0418*/ 	.short	0x010a
        /*041a*/ 	.byte	0x3f
	.zero		1


	//   ....[53]....
        /*041c*/ 	.word	0x00008160
        /*0420*/ 	.word	0x00000006
        /*0424*/ 	.word	0x00000000
        /*0428*/ 	.short	0x010a
        /*042a*/ 	.byte	0x3f
	.zero		1


	//   ....[54]....
        /*042c*/ 	.word	0x000081b0
        /*0430*/ 	.word	0x00000007
        /*0434*/ 	.word	0x00000000
        /*0438*/ 	.short	0x010a
        /*043a*/ 	.byte	0x3f
	.zero		1


	//   ....[55]....
        /*043c*/ 	.word	0x00008200
        /*0440*/ 	.word	0x00000006
        /*0444*/ 	.word	0x00000000
        /*0448*/ 	.short	0x010a
        /*044a*/ 	.byte	0x3f
	.zero		1


	//   ....[56]....
        /*044c*/ 	.word	0x00008250
        /*0450*/ 	.word	0x00000007
        /*0454*/ 	.word	0x00000000
        /*0458*/ 	.short	0x010a
        /*045a*/ 	.byte	0x3f
	.zero		1


	//   ....[57]....
        /*045c*/ 	.word	0x000082a0
        /*0460*/ 	.word	0x00000006
        /*0464*/ 	.word	0x00000000
        /*0468*/ 	.short	0x010a
        /*046a*/ 	.byte	0x3f
	.zero		1


	//----- nvinfo : EIATTR_NUM_MBARRIERS
	.align		4
.L_37:
        /*046c*/ 	.byte	0x03, 0x38
        /*046e*/ 	.short	0x0018


	//----- nvinfo : EIATTR_EXIT_INSTR_OFFSETS
	.align		4
        /*0470*/ 	.byte	0x04, 0x1c
        /*0472*/ 	.short	(.L_39 - .L_38)


	//   ....[0]....
.L_38:
        /*0474*/ 	.word	0x000014e0


	//   ....[1]....
        /*0478*/ 	.word	0x00001540


	//   ....[2]....
        /*047c*/ 	.word	0x00006ac0


	//   ....[3]....
        /*0480*/ 	.word	0x00006af0


	//   ....[4]....
        /*0484*/ 	.word	0x00007da0


	//----- nvinfo : EIATTR_MAX_THREADS
	.align		4
.L_39:
        /*0488*/ 	.byte	0x04, 0x05
        /*048a*/ 	.short	(.L_41 - .L_40)
.L_40:
        /*048c*/ 	.word	0x00000180
        /*0490*/ 	.word	0x00000001
        /*0494*/ 	.word	0x00000001


	//----- nvinfo : EIATTR_CRS_STACK_SIZE
	.align		4
.L_41:
        /*0498*/ 	.byte	0x04, 0x1e
        /*049a*/ 	.short	(.L_43 - .L_42)
.L_42:
        /*049c*/ 	.word	0x00000000


	//----- nvinfo : EIATTR_CBANK_PARAM_SIZE
	.align		4
.L_43:
        /*04a0*/ 	.byte	0x03, 0x19
        /*04a2*/ 	.short	0x0470


	//----- nvinfo : EIATTR_PARAM_CBANK
	.align		4
        /*04a4*/ 	.byte	0x04, 0x0a
        /*04a6*/ 	.short	(.L_45 - .L_44)
	.align		4
.L_44:
        /*04a8*/ 	.word	index@(.nv.constant0._ZN7cutlass13device_kernelINS_4gemm6kernel13GemmUniversalIN4cute5tupleIJiiiiEEENS1_10collective13CollectiveMmaINS1_34MainloopSm90TmaGmmaWarpSpecializedILi9ENS5_IJNS4_1CILi4EEENSA_ILi1EEESC_EEENS1_32KernelTmaWarpSpecializedPingpongEEENS5_IJNSA_ILi64EEENSA_ILi128EEESG_EEENS_10bfloat16_tENS5_IJlSC_lEEESJ_SK_NS4_8TiledMMAINS4_8MMA_AtomIJNS4_4SM904GMMA28MMA_64x128x16_F32BF16BF16_SSILNSO_5MajorE0ELSQ_0ELNSO_7ScaleInE1ELSR_1EEEEEENS4_6LayoutINS5_IJSC_SC_SC_EEENS5_IJNSA_ILi0EEESW_SW_EEEEENS5_IJNS4_10UnderscoreESZ_SZ_EEEEENS4_13SM90_TMA_LOADENS4_14ComposedLayoutINS4_7SwizzleILi3ELi4ELi3EEENS4_18smem_ptr_flag_bitsILi16EEENSU_INS5_IJNSA_ILi8EEESG_EEENS5_IJSG_SC_EEEEEEEvNS4_8identityENS4_23SM90_TMA_LOAD_MULTICASTES1C_vS1D_EENS_8epilogue10collective6detail29Sm90TmaWarpSpecializedAdapterINS1H_15DefaultEpilogueISJ_SK_SK_NS1G_6thread17LinearCombinationISJ_Li1EffLNS1L_9ScaleType4KindE0ELNS_15FloatRoundStyleE2ESJ_EENS1_15EpilogueDefaultEEEEEvvEEEEvNT_6ParamsE)
        /*04ac*/ 	.short	0x0210
        /*04ae*/ 	.short	0x0470


	//----- nvinfo : EIATTR_SW_WAR
	.align		4
.L_45:
        /*04b0*/ 	.byte	0x04, 0x36
        /*04b2*/ 	.short	(.L_47 - .L_46)
.L_46:
        /*04b4*/ 	.word	0x00000008
.L_47:


//--------------------- .nv.callgraph             --------------------------
	.section	.nv.callgraph,"",@"SHT_CUDA_CALLGRAPH"
	.align	4
	.sectionentsize	8
	.align		4
        /*0000*/ 	.word	0x00000000
	.align		4
        /*0004*/ 	.word	0xffffffff
	.align		4
        /*0008*/ 	.word	index@(_ZN7cutlass13device_kernelINS_4gemm6kernel13GemmUniversalIN4cute5tupleIJiiiiEEENS1_10collective13CollectiveMmaINS1_34MainloopSm90TmaGmmaWarpSpecializedILi9ENS5_IJNS4_1CILi4EEENSA_ILi1EEESC_EEENS1_32KernelTmaWarpSpecializedPingpongEEENS5_IJNSA_ILi64EEENSA_ILi128EEESG_EEENS_10bfloat16_tENS5_IJlSC_lEEESJ_SK_NS4_8TiledMMAINS4_8MMA_AtomIJNS4_4SM904GMMA28MMA_64x128x16_F32BF16BF16_SSILNSO_5MajorE0ELSQ_0ELNSO_7ScaleInE1ELSR_1EEEEEENS4_6LayoutINS5_IJSC_SC_SC_EEENS5_IJNSA_ILi0EEESW_SW_EEEEENS5_IJNS4_10UnderscoreESZ_SZ_EEEEENS4_13SM90_TMA_LOADENS4_14ComposedLayoutINS4_7SwizzleILi3ELi4ELi3EEENS4_18smem_ptr_flag_bitsILi16EEENSU_INS5_IJNSA_ILi8EEESG_EEENS5_IJSG_SC_EEEEEEEvNS4_8identityENS4_23SM90_TMA_LOAD_MULTICASTES1C_vS1D_EENS_8epilogue10collective6detail29Sm90TmaWarpSpecializedAdapterINS1H_15DefaultEpilogueISJ_SK_SK_NS1G_6thread17LinearCombinationISJ_Li1EffLNS1L_9ScaleType4KindE0ELNS_15FloatRoundStyleE2ESJ_EENS1_15EpilogueDefaultEEEEEvvEEEEvNT_6ParamsE)
	.align		4
        /*000c*/ 	.word	index@(__assertfail)
	.align		4
        /*0010*/ 	.word	0x00000000
	.align		4
        /*0014*/ 	.word	0xfffffffe
	.align		4
        /*0018*/ 	.word	0x00000000
	.align		4
        /*001c*/ 	.word	0xfffffffd
	.align		4
        /*0020*/ 	.word	0x00000000
	.align		4
        /*0024*/ 	.word	0xfffffffc


//--------------------- .nv.constant4             --------------------------
	.section	.nv.constant4,"a",@progbits
	.align	8
	.align		8
.nv.constant4:
        /*0000*/ 	.dword	__assertfail
	.align		8
        /*0008*/ 	.dword	__unnamed_1
	.align		8
        /*0010*/ 	.dword	_ZN40_INTERNAL_b9998304_4_k_cu_835a7888_215174cuda3std3__45__cpo5beginE
	.align		8
        /*0018*/ 	.dword	_ZN40_INTERNAL_b9998304_4_k_cu_835a7888_215174cuda3std3__45__cpo3endE
	.align		8
        /*0020*/ 	.dword	_ZN40_INTERNAL_b9998304_4_k_cu_835a7888_215174cuda3std3__45__cpo6cbeginE
	.align		8
        /*0028*/ 	.dword	_ZN40_INTERNAL_b9998304_4_k_cu_835a7888_215174cuda3std3__45__cpo4cendE
	.align		8
        /*0030*/ 	.dword	_ZN40_INTERNAL_b9998304_4_k_cu_835a7888_215174cuda3std3__442_GLOBAL__N__b9998304_4_k_cu_835a7888_215176ignoreE
	.align		8
        /*0038*/ 	.dword	_ZN40_INTERNAL_b9998304_4_k_cu_835a7888_215174cuda3std3__419piecewise_constructE
	.align		8
        /*0040*/ 	.dword	_ZN40_INTERNAL_b9998304_4_k_cu_835a7888_215174cuda3std3__48in_placeE
	.align		8
        /*0048*/ 	.dword	_ZN40_INTERNAL_b9998304_4_k_cu_835a7888_215174cuda3std6ranges3__45__cpo4swapE
	.align		8
        /*0050*/ 	.dword	_ZN40_INTERNAL_b9998304_4_k_cu_835a7888_215174cuda3std6ranges3__45__cpo9iter_moveE
	.align		8
        /*0058*/ 	.dword	_ZN40_INTERNAL_b9998304_4_k_cu_835a7888_215174cute7productE
	.align		8
        /*0060*/ 	.dword	_ZN40_INTERNAL_b9998304_4_k_cu_835a7888_215174cute1_E
	.align		8
        /*0068*/ 	.dword	$str$22
	.align		8
        /*0070*/ 	.dword	$str$23


//--------------------- .text._ZN7cutlass13device_kernelINS_4gemm6kernel13GemmUniversalIN4cute5tupleIJiiiiEEENS1_10collective13CollectiveMmaINS1_34MainloopSm90TmaGmmaWarpSpecializedILi9ENS5_IJNS4_1CILi4EEENSA_ILi1EEESC_EEENS1_32KernelTmaWarpSpecializedPingpongEEENS5_IJNSA_ILi64EEENSA_ILi128EEESG_EEENS_10bfloat16_tENS5_IJlSC_lEEESJ_SK_NS4_8TiledMMAINS4_8MMA_AtomIJNS4_4SM904GMMA28MMA_64x128x16_F32BF16BF16_SSILNSO_5MajorE0ELSQ_0ELNSO_7ScaleInE1ELSR_1EEEEEENS4_6LayoutINS5_IJSC_SC_SC_EEENS5_IJNSA_ILi0EEESW_SW_EEEEENS5_IJNS4_10UnderscoreESZ_SZ_EEEEENS4_13SM90_TMA_LOADENS4_14ComposedLayoutINS4_7SwizzleILi3ELi4ELi3EEENS4_18smem_ptr_flag_bitsILi16EEENSU_INS5_IJNSA_ILi8EEESG_EEENS5_IJSG_SC_EEEEEEEvNS4_8identityENS4_23SM90_TMA_LOAD_MULTICASTES1C_vS1D_EENS_8epilogue10collective6detail29Sm90TmaWarpSpecializedAdapterINS1H_15DefaultEpilogueISJ_SK_SK_NS1G_6thread17LinearCombinationISJ_Li1EffLNS1L_9ScaleType4KindE0ELNS_15FloatRoundStyleE2ESJ_EENS1_15EpilogueDefaultEEEEEvvEEEEvNT_6ParamsE --------------------------
	.section	.text._ZN7cutlass13device_kernelINS_4gemm6kernel13GemmUniversalIN4cute5tupleIJiiiiEEENS1_10collective13CollectiveMmaINS1_34MainloopSm90TmaGmmaWarpSpecializedILi9ENS5_IJNS4_1CILi4EEENSA_ILi1EEESC_EEENS1_32KernelTmaWarpSpecializedPingpongEEENS5_IJNSA_ILi64EEENSA_ILi128EEESG_EEENS_10bfloat16_tENS5_IJlSC_lEEESJ_SK_NS4_8TiledMMAINS4_8MMA_AtomIJNS4_4SM904GMMA28MMA_64x128x16_F32BF16BF16_SSILNSO_5MajorE0ELSQ_0ELNSO_7ScaleInE1ELSR_1EEEEEENS4_6LayoutINS5_IJSC_SC_SC_EEENS5_IJNSA_ILi0EEESW_SW_EEEEENS5_IJNS4_10UnderscoreESZ_SZ_EEEEENS4_13SM90_TMA_LOADENS4_14ComposedLayoutINS4_7SwizzleILi3ELi4ELi3EEENS4_18smem_ptr_flag_bitsILi16EEENSU_INS5_IJNSA_ILi8EEESG_EEENS5_IJSG_SC_EEEEEEEvNS4_8identityENS4_23SM90_TMA_LOAD_MULTICASTES1C_vS1D_EENS_8epilogue10collective6detail29Sm90TmaWarpSpecializedAdapterINS1H_15DefaultEpilogueISJ_SK_SK_NS1G_6thread17LinearCombinationISJ_Li1EffLNS1L_9ScaleType4KindE0ELNS_15FloatRoundStyleE2ESJ_EENS1_15EpilogueDefaultEEEEEvvEEEEvNT_6ParamsE,"ax",@progbits
	.align	128
.text._ZN7cutlass13device_kernelINS_4gemm6kernel13GemmUniversalIN4cute5tupleIJiiiiEEENS1_10collective13CollectiveMmaINS1_34MainloopSm90TmaGmmaWarpSpecializedILi9ENS5_IJNS4_1CILi4EEENSA_ILi1EEESC_EEENS1_32KernelTmaWarpSpecializedPingpongEEENS5_IJNSA_ILi64EEENSA_ILi128EEESG_EEENS_10bfloat16_tENS5_IJlSC_lEEESJ_SK_NS4_8TiledMMAINS4_8MMA_AtomIJNS4_4SM904GMMA28MMA_64x128x16_F32BF16BF16_SSILNSO_5MajorE0ELSQ_0ELNSO_7ScaleInE1ELSR_1EEEEEENS4_6LayoutINS5_IJSC_SC_SC_EEENS5_IJNSA_ILi0EEESW_SW_EEEEENS5_IJNS4_10UnderscoreESZ_SZ_EEEEENS4_13SM90_TMA_LOADENS4_14ComposedLayoutINS4_7SwizzleILi3ELi4ELi3EEENS4_18smem_ptr_flag_bitsILi16EEENSU_INS5_IJNSA_ILi8EEESG_EEENS5_IJSG_SC_EEEEEEEvNS4_8identityENS4_23SM90_TMA_LOAD_MULTICASTES1C_vS1D_EENS_8epilogue10collective6detail29Sm90TmaWarpSpecializedAdapterINS1H_15DefaultEpilogueISJ_SK_SK_NS1G_6thread17LinearCombinationISJ_Li1EffLNS1L_9ScaleType4KindE0ELNS_15FloatRoundStyleE2ESJ_EENS1_15EpilogueDefaultEEEEEvvEEEEvNT_6ParamsE:
        .type           _ZN7cutlass13device_kernelINS_4gemm6kernel13GemmUniversalIN4cute5tupleIJiiiiEEENS1_10collective13CollectiveMmaINS1_34MainloopSm90TmaGmmaWarpSpecializedILi9ENS5_IJNS4_1CILi4EEENSA_ILi1EEESC_EEENS1_32KernelTmaWarpSpecializedPingpongEEENS5_IJNSA_ILi64EEENSA_ILi128EEESG_EEENS_10bfloat16_tENS5_IJlSC_lEEESJ_SK_NS4_8TiledMMAINS4_8MMA_AtomIJNS4_4SM904GMMA28MMA_64x128x16_F32BF16BF16_SSILNSO_5MajorE0ELSQ_0ELNSO_7ScaleInE1ELSR_1EEEEEENS4_6LayoutINS5_IJSC_SC_SC_EEENS5_IJNSA_ILi0EEESW_SW_EEEEENS5_IJNS4_10UnderscoreESZ_SZ_EEEEENS4_13SM90_TMA_LOADENS4_14ComposedLayoutINS4_7SwizzleILi3ELi4ELi3EEENS4_18smem_ptr_flag_bitsILi16EEENSU_INS5_IJNSA_ILi8EEESG_EEENS5_IJSG_SC_EEEEEEEvNS4_8identityENS4_23SM90_TMA_LOAD_MULTICASTES1C_vS1D_EENS_8epilogue10collective6detail29Sm90TmaWarpSpecializedAdapterINS1H_15DefaultEpilogueISJ_SK_SK_NS1G_6thread17LinearCombinationISJ_Li1EffLNS1L_9ScaleType4KindE0ELNS_15FloatRoundStyleE2ESJ_EENS1_15EpilogueDefaultEEEEEvvEEEEvNT_6ParamsE,@function
        .size           _ZN7cutlass13device_kernelINS_4gemm6kernel13GemmUniversalIN4cute5tupleIJiiiiEEENS1_10collective13CollectiveMmaINS1_34MainloopSm90TmaGmmaWarpSpecializedILi9ENS5_IJNS4_1CILi4EEENSA_ILi1EEESC_EEENS1_32KernelTmaWarpSpecializedPingpongEEENS5_IJNSA_ILi64EEENSA_ILi128EEESG_EEENS_10bfloat16_tENS5_IJlSC_lEEESJ_SK_NS4_8TiledMMAINS4_8MMA_AtomIJNS4_4SM904GMMA28MMA_64x128x16_F32BF16BF16_SSILNSO_5MajorE0ELSQ_0ELNSO_7ScaleInE1ELSR_1EEEEEENS4_6LayoutINS5_IJSC_SC_SC_EEENS5_IJNSA_ILi0EEESW_SW_EEEEENS5_IJNS4_10UnderscoreESZ_SZ_EEEEENS4_13SM90_TMA_LOADENS4_14ComposedLayoutINS4_7SwizzleILi3ELi4ELi3EEENS4_18smem_ptr_flag_bitsILi16EEENSU_INS5_IJNSA_ILi8EEESG_EEENS5_IJSG_SC_EEEEEEEvNS4_8identityENS4_23SM90_TMA_LOAD_MULTICASTES1C_vS1D_EENS_8epilogue10collective6detail29Sm90TmaWarpSpecializedAdapterINS1H_15DefaultEpilogueISJ_SK_SK_NS1G_6thread17LinearCombinationISJ_Li1EffLNS1L_9ScaleType4KindE0ELNS_15FloatRoundStyleE2ESJ_EENS1_15EpilogueDefaultEEEEEvvEEEEvNT_6ParamsE,(.L_x_212 - _ZN7cutlass13device_kernelINS_4gemm6kernel13GemmUniversalIN4cute5tupleIJiiiiEEENS1_10collective13CollectiveMmaINS1_34MainloopSm90TmaGmmaWarpSpecializedILi9ENS5_IJNS4_1CILi4EEENSA_ILi1EEESC_EEENS1_32KernelTmaWarpSpecializedPingpongEEENS5_IJNSA_ILi64EEENSA_ILi128EEESG_EEENS_10bfloat16_tENS5_IJlSC_lEEESJ_SK_NS4_8TiledMMAINS4_8MMA_AtomIJNS4_4SM904GMMA28MMA_64x128x16_F32BF16BF16_SSILNSO_5MajorE0ELSQ_0ELNSO_7ScaleInE1ELSR_1EEEEEENS4_6LayoutINS5_IJSC_SC_SC_EEENS5_IJNSA_ILi0EEESW_SW_EEEEENS5_IJNS4_10UnderscoreESZ_SZ_EEEEENS4_13SM90_TMA_LOADENS4_14ComposedLayoutINS4_7SwizzleILi3ELi4ELi3EEENS4_18smem_ptr_flag_bitsILi16EEENSU_INS5_IJNSA_ILi8EEESG_EEENS5_IJSG_SC_EEEEEEEvNS4_8identityENS4_23SM90_TMA_LOAD_MULTICASTES1C_vS1D_EENS_8epilogue10collective6detail29Sm90TmaWarpSpecializedAdapterINS1H_15DefaultEpilogueISJ_SK_SK_NS1G_6thread17LinearCombinationISJ_Li1EffLNS1L_9ScaleType4KindE0ELNS_15FloatRoundStyleE2ESJ_EENS1_15EpilogueDefaultEEEEEvvEEEEvNT_6ParamsE)
        .other          _ZN7cutlass13device_kernelINS_4gemm6kernel13GemmUniversalIN4cute5tupleIJiiiiEEENS1_10collective13CollectiveMmaINS1_34MainloopSm90TmaGmmaWarpSpecializedILi9ENS5_IJNS4_1CILi4EEENSA_ILi1EEESC_EEENS1_32KernelTmaWarpSpecializedPingpongEEENS5_IJNSA_ILi64EEENSA_ILi128EEESG_EEENS_10bfloat16_tENS5_IJlSC_lEEESJ_SK_NS4_8TiledMMAINS4_8MMA_AtomIJNS4_4SM904GMMA28MMA_64x128x16_F32BF16BF16_SSILNSO_5MajorE0ELSQ_0ELNSO_7ScaleInE1ELSR_1EEEEEENS4_6LayoutINS5_IJSC_SC_SC_EEENS5_IJNSA_ILi0EEESW_SW_EEEEENS5_IJNS4_10UnderscoreESZ_SZ_EEEEENS4_13SM90_TMA_LOADENS4_14ComposedLayoutINS4_7SwizzleILi3ELi4ELi3EEENS4_18smem_ptr_flag_bitsILi16EEENSU_INS5_IJNSA_ILi8EEESG_EEENS5_IJSG_SC_EEEEEEEvNS4_8identityENS4_23SM90_TMA_LOAD_MULTICASTES1C_vS1D_EENS_8epilogue10collective6detail29Sm90TmaWarpSpecializedAdapterINS1H_15DefaultEpilogueISJ_SK_SK_NS1G_6thread17LinearCombinationISJ_Li1EffLNS1L_9ScaleType4KindE0ELNS_15FloatRoundStyleE2ESJ_EENS1_15EpilogueDefaultEEEEEvvEEEEvNT_6ParamsE,@"STO_CUDA_ENTRY STV_DEFAULT"
_ZN7cutlass13device_kernelINS_4gemm6kernel13GemmUniversalIN4cute5tupleIJiiiiEEENS1_10collective13CollectiveMmaINS1_34MainloopSm90TmaGmmaWarpSpecializedILi9ENS5_IJNS4_1CILi4EEENSA_ILi1EEESC_EEENS1_32KernelTmaWarpSpecializedPingpongEEENS5_IJNSA_ILi64EEENSA_ILi128EEESG_EEENS_10bfloat16_tENS5_IJlSC_lEEESJ_SK_NS4_8TiledMMAINS4_8MMA_AtomIJNS4_4SM904GMMA28MMA_64x128x16_F32BF16BF16_SSILNSO_5MajorE0ELSQ_0ELNSO_7ScaleInE1ELSR_1EEEEEENS4_6LayoutINS5_IJSC_SC_SC_EEENS5_IJNSA_ILi0EEESW_SW_EEEEENS5_IJNS4_10UnderscoreESZ_SZ_EEEEENS4_13SM90_TMA_LOADENS4_14ComposedLayoutINS4_7SwizzleILi3ELi4ELi3EEENS4_18smem_ptr_flag_bitsILi16EEENSU_INS5_IJNSA_ILi8EEESG_EEENS5_IJSG_SC_EEEEEEEvNS4_8identityENS4_23SM90_TMA_LOAD_MULTICASTES1C_vS1D_EENS_8epilogue10collective6detail29Sm90TmaWarpSpecializedAdapterINS1H_15DefaultEpilogueISJ_SK_SK_NS1G_6thread17LinearCombinationISJ_Li1EffLNS1L_9ScaleType4KindE0ELNS_15FloatRoundStyleE2ESJ_EENS1_15EpilogueDefaultEEEEEvvEEEEvNT_6ParamsE:
[----:B------:R-:W0:Y:S02]  /*0000*/  LDC R1, c[0x0][0x28] ;  /* 0x00000a00ff017b82 */ /* 0x000e240000000800 */
[----:B0-----:R-:W-:Y:S01]  /*0010*/  VIADD R1, R1, 0xfffffff8 ;  /* 0xfffffff801017836 */ /* 0x001fe20000000000 */
[----:B------:R-:W0:Y:S01]  /*0020*/  S2R R4, SR_TID.X ;  /* 0x0000000000047919 */ /* 0x000e220000002100 */
[----:B------:R-:W-:Y:S01]  /*0030*/  ELECT P0, URZ, PT ;  /* 0x00000000003f782f */ /* 0x000fe20003800000 */
[----:B------:R-:W-:Y:S01]  /*0040*/  BSSY B0, `(.L_x_0) ;  /* 0x000000f000007945 */ /* 0x000fe20003800000 */
[--C-:B0-----:R-:W-:Y:S02]  /*0050*/  SHF.R.U32.HI R0, RZ, 0x5, R4.reuse ;  /* 0x00000005ff007819 */ /* 0x101fe40000011604 */
[----:B------:R-:W-:-:S03]  /*0060*/  SHF.R.U32.HI R7, RZ, 0x7, R4 ;  /* 0x00000007ff077819 */ /* 0x000fc60000011604 */
[----:B------:R-:W0:Y:S04]  /*0070*/  SHFL.IDX PT, R2, R0, RZ, 0x1f ;  /* 0x00001fff00027589 */ /* 0x000e2800000e0000 */
[----:B------:R1:W2:Y:S01]  /*0080*/  SHFL.IDX PT, R10, R7, RZ, 0x1f ;  /* 0x00001fff070a7589 */ /* 0x0002a200000e0000 */
[----:B0-----:R-:W-:-:S13]  /*0090*/  ISETP.NE.OR P0, PT, R2, RZ, !P0 ;  /* 0x000000ff0200720c */ /* 0x001fda0004705670 */
[----:B-12---:R-:W-:Y:S05]  /*00a0*/  @P0 BRA `(.L_x_1) ;  /* 0x0000000000200947 */ /* 0x006fea0003800000 */
[----:B------:R-:W-:Y:S02]  /*00b0*/  ULDC.64 UR4, c[0x0][0x198] ;  /* 0x0000660000047ab9 */ /* 0x000fe40000000a00 */
[----:B------:R-:W-:Y:S02]  /*00c0*/  UIADD3 UR6, UP0, UR4, 0xf0, URZ ;  /* 0x000000f004067890 */ /* 0x000fe4000ff1e03f */
[----:B------:R-:W-:Y:S02]  /*00d0*/  UIADD3 UR4, UP1, UR4, 0x1f0, URZ ;  /* 0x000001f004047890 */ /* 0x000fe4000ff3e03f */
[----:B------:R-:W-:Y:S02]  /*00e0*/  UIADD3.X UR7, URZ, UR5, URZ, UP0, !UPT ;  /* 0x000000053f077290 */ /* 0x000fe400087fe43f */
[----:B------:R-:W-:-:S07]  /*00f0*/  UIADD3.X UR5, URZ, UR5, URZ, UP1, !UPT ;  /* 0x000000053f057290 */ /* 0x000fce0008ffe43f */
[----:B------:R0:W-:Y:S02]  /*0100*/  UTMACCTL.PF [UR6] ;  /* 0x00000000060079b9 */ /* 0x0001e40008040000 */
[----:B------:R0:W-:Y:S02]  /*0110*/  UTMACCTL.PF [UR4] ;  /* 0x00000000040079b9 */ /* 0x0001e40008040000 */
[----:B0-----:R-:W-:Y:S01]  /*0120*/  NOP ;  /* 0x0000000000007918 */ /* 0x001fe20000000000 */
.L_x_1:
[----:B------:R-:W-:Y:S05]  /*0130*/  BSYNC B0 ;  /* 0x0000000000007941 */ /* 0x000fea0003800000 */
.L_x_0:
[----:B------:R-:W0:Y:S02]  /*0140*/  SHFL.IDX PT, R9, R0, RZ, 0x1f ;  /* 0x00001fff00097589 */ /* 0x000e2400000e0000 */
[----:B0-----:R-:W-:-:S13]  /*0150*/  ISETP.NE.AND P0, PT, R9, RZ, PT ;  /* 0x000000ff0900720c */ /* 0x001fda0003f05270 */
[----:B------:R-:W-:Y:S05]  /*0160*/  @P0 BRA `(.L_x_2) ;  /* 0x00000000008c0947 */ /* 0x000fea0003800000 */
[----:B------:R-:W-:Y:S01]  /*0170*/  ELECT P0, URZ, PT ;  /* 0x00000000003f782f */ /* 0x000fe20003800000 */
[----:B------:R-:W-:-:S12]  /*0180*/  BSSY B0, `(.L_x_2) ;  /* 0x0000021000007945 */ /* 0x000fd80003800000 */
[----:B------:R-:W-:Y:S05]  /*0190*/  @!P0 BRA `(.L_x_3) ;  /* 0x00000000007c8947 */ /* 0x000fea0003800000 */
[----:B------:R-:W0:Y:S01]  /*01a0*/  S2UR UR8, SR_CgaCtaId ;  /* 0x00000000000879c3 */ /* 0x000e220000008800 */
[----:B------:R-:W-:Y:S01]  /*01b0*/  UMOV UR4, 0x400 ;  /* 0x0000040000047882 */ /* 0x000fe20000000000 */
[----:B------:R-:W-:Y:S01]  /*01c0*/  UMOV UR5, 0x1 ;  /* 0x0000000100057882 */ /* 0x000fe20000000000 */
[----:B------:R-:W-:Y:S02]  /*01d0*/  UMOV UR6, 0x4 ;  /* 0x0000000400067882 */ /* 0x000fe40000000000 */
[----:B------:R-:W-:-:S04]  /*01e0*/  UIADD3 UR6, -UR6, 0x100000, URZ ;  /* 0x0010000006067890 */ /* 0x000fc8000fffe13f */
[----:B------:R-:W-:Y:S02]  /*01f0*/  USHF.L.U32 UR7, UR6, 0xb, URZ ;  /* 0x0000000b06077899 */ /* 0x000fe4000800063f */
[----:B------:R-:W-:Y:S02]  /*0200*/  USHF.L.U32 UR6, UR6, 0x1, URZ ;  /* 0x0000000106067899 */ /* 0x000fe4000800063f */
[----:B0-----:R-:W-:Y:S02]  /*0210*/  ULEA UR8, UR8, UR4, 0x18 ;  /* 0x0000000408087291 */ /* 0x001fe4000f8ec03f */
[----:B------:R-:W-:-:S04]  /*0220*/  UIADD3 UR4, -UR5, 0x100000, URZ ;  /* 0x0010000005047890 */ /* 0x000fc8000fffe13f */
[----:B------:R-:W-:Y:S02]  /*0230*/  USHF.L.U32 UR5, UR4, 0xb, URZ ;  /* 0x0000000b04057899 */ /* 0x000fe4000800063f */
[----:B------:R-:W-:Y:S01]  /*0240*/  USHF.L.U32 UR4, UR4, 0x1, URZ ;  /* 0x0000000104047899 */ /* 0x000fe2000800063f */
[----:B------:R-:W0:Y:S11]  /*0250*/  FENCE.VIEW.ASYNC.S ;  /* 0x00000000000073c6 */ /* 0x000e360000000000 */
[----:B0-----:R0:W1:Y:S01]  /*0260*/  SYNCS.EXCH.64 URZ, [UR8], UR4 ;  /* 0x00000004083f75b2 */ /* 0x0010620008000100 */
[----:B------:R0:W2:Y:S01]  /*0270*/  SYNCS.EXCH.64 URZ, [UR8+0x48], UR6 ;  /* 0x00004806083f75b2 */ /* 0x0000a20008000100 */
[----:B------:R0:W3:Y:S01]  /*0280*/  SYNCS.EXCH.64 URZ, [UR8+0x8], UR4 ;  /* 0x00000804083f75b2 */ /* 0x0000e20008000100 */
[----:B------:R0:W4:Y:S01]  /*0290*/  SYNCS.EXCH.64 URZ, [UR8+0x50], UR6 ;  /* 0x00005006083f75b2 */ /* 0x0001220008000100 */
[----:B------:R0:W0:Y:S01]  /*02a0*/  SYNCS.EXCH.64 URZ, [UR8+0x10], UR4 ;  /* 0x00001004083f75b2 */ /* 0x0000220008000100 */
        /* <DEDUP_REMOVED lines=13> */
[----:B------:R-:W-:Y:S01]  /*0380*/  NOP ;  /* 0x0000000000007918 */ /* 0x000fe20000000000 */
.L_x_3:
[----:B0-----:R-:W-:Y:S05]  /*0390*/  BSYNC B0 ;  /* 0x0000000000007941 */ /* 0x001fea0003800000 */
.L_x_2:
[----:B------:R-:W0:Y:S01]  /*03a0*/  SHFL.IDX PT, R6, R0, RZ, 0x1f ;  /* 0x00001fff00067589 */ /* 0x000e2200000e0000 */
[----:B------:R-:W-:Y:S01]  /*03b0*/  SHF.R.S32.HI R3, RZ, 0x1f, R4 ;  /* 0x0000001fff037819 */ /* 0x000fe20000011404 */
[----:B------:R-:W5:Y:S01]  /*03c0*/  S2UR UR12, SR_CTAID.X ;  /* 0x00000000000c79c3 */ /* 0x000f620000002500 */
[----:B------:R-:W-:Y:S01]  /*03d0*/  ELECT P0, URZ, PT ;  /* 0x00000000003f782f */ /* 0x000fe20003800000 */
[----:B------:R1:W2:Y:S01]  /*03e0*/  SHFL.IDX PT, R13, R0, RZ, 0x1f ;  /* 0x00001fff000d7589 */ /* 0x0002a200000e0000 */
[----:B------:R-:W-:Y:S01]  /*03f0*/  LEA.HI R3, R3, R4, RZ, 0x7 ;  /* 0x0000000403037211 */ /* 0x000fe200078f38ff */
[----:B------:R-:W-:Y:S01]  /*0400*/  ULDC UR4, c[0x0][0x150] ;  /* 0x0000540000047ab9 */ /* 0x000fe20000000800 */
[----:B------:R-:W-:Y:S01]  /*0410*/  ELECT P1, URZ, PT ;  /* 0x00000000003f782f */ /* 0x000fe20003820000 */
[----:B------:R-:W3:Y:S01]  /*0420*/  SHFL.IDX PT, R17, R7, RZ, 0x1f ;  /* 0x00001fff07117589 */ /* 0x000ee200000e0000 */
[----:B------:R-:W-:Y:S01]  /*0430*/  LOP3.LUT R3, R3, 0xffffff80, RZ, 0xc0, !PT ;  /* 0xffffff8003037812 */ /* 0x000fe200078ec0ff */
[----:B------:R-:W4:Y:S01]  /*0440*/  LDC R15, c[0x0][0x144] ;  /* 0x00005100ff0f7b82 */ /* 0x000f220000000800 */
[----:B------:R-:W-:Y:S01]  /*0450*/  ULDC UR5, c[0x0][0x154] ;  /* 0x0000550000057ab9 */ /* 0x000fe20000000800 */
[----:B-1----:R-:W-:Y:S01]  /*0460*/  SHF.R.S32.HI R0, RZ, 0x1f, R9 ;  /* 0x0000001fff007819 */ /* 0x002fe20000011409 */
[----:B------:R-:W-:Y:S01]  /*0470*/  UMOV UR11, 0x80 ;  /* 0x00000080000b7882 */ /* 0x000fe20000000000 */
[----:B------:R-:W-:Y:S01]  /*0480*/  IMAD.IADD R5, R4, 0x1, -R3 ;  /* 0x0000000104057824 */ /* 0x000fe200078e0a03 */
[----:B------:R-:W-:Y:S01]  /*0490*/  NOP ;  /* 0x0000000000007918 */ /* 0x000fe20000000000 */
[----:B------:R-:W-:Y:S01]  /*04a0*/  LEA.HI R0, R0, R9, RZ, 0x2 ;  /* 0x0000000900007211 */ /* 0x000fe200078f10ff */
[----:B------:R-:W-:Y:S01]  /*04b0*/  NOP ;  /* 0x0000000000007918 */ /* 0x000fe20000000000 */
[----:B------:R-:W1:Y:S01]  /*04c0*/  LDC R16, c[0x0][0x140] ;  /* 0x00005000ff107b82 */ /* 0x000e620000000800 */
[----:B------:R-:W-:Y:S01]  /*04d0*/  SHF.R.S32.HI R8, RZ, 0x1f, R5 ;  /* 0x0000001fff087819 */ /* 0x000fe20000011405 */
[----:B------:R-:W-:Y:S01]  /*04e0*/  VIADD R36, R10, 0xffffffff ;  /* 0xffffffff0a247836 */ /* 0x000fe20000000000 */
[----:B------:R-:W-:Y:S01]  /*04f0*/  LOP3.LUT R0, R0, 0x3ffffffc, RZ, 0xc0, !PT ;  /* 0x3ffffffc00007812 */ /* 0x000fe200078ec0ff */
[----:B------:R-:W-:Y:S01]  /*0500*/  IMAD.MOV.U32 R89, RZ, RZ, 0x1 ;  /* 0x00000001ff597424 */ /* 0x000fe200078e00ff */
[----:B------:R-:W-:-:S02]  /*0510*/  LEA.HI R3, R8, R5, RZ, 0x3 ;  /* 0x0000000508037211 */ /* 0x000fc400078f18ff */
[----:B0-----:R-:W-:Y:S01]  /*0520*/  ISETP.NE.OR P0, PT, R6, RZ, !P0 ;  /* 0x000000ff0600720c */ /* 0x001fe20004705670 */
[----:B------:R-:W-:Y:S01]  /*0530*/  IMAD.IADD R9, R9, 0x1, -R0 ;  /* 0x0000000109097824 */ /* 0x000fe200078e0a00 */
[----:B------:R-:W0:Y:S01]  /*0540*/  S2R R6, SR_CTAID.Y ;  /* 0x0000000000067919 */ /* 0x000e220000002600 */
[--C-:B------:R-:W-:Y:S01]  /*0550*/  SHF.R.S32.HI R11, RZ, 0x3, R3.reuse ;  /* 0x00000003ff0b7819 */ /* 0x100fe20000011403 */
[----:B------:R-:W3:Y:S01]  /*0560*/  LDC R21, c[0x0][0x148] ;  /* 0x00005200ff157b82 */ /* 0x000ee20000000800 */
[----:B------:R-:W-:Y:S02]  /*0570*/  SHF.R.S32.HI R12, RZ, 0x1f, R3 ;  /* 0x0000001fff0c7819 */ /* 0x000fe40000011403 */
[----:B-----5:R-:W-:Y:S02]  /*0580*/  I2FP.F32.U32 R3, UR12 ;  /* 0x0000000c00037c45 */ /* 0x020fe40008201000 */
[----:B------:R-:W-:Y:S02]  /*0590*/  LEA.HI R12, R12, R11, RZ, 0x2 ;  /* 0x0000000b0c0c7211 */ /* 0x000fe400078f10ff */
[----:B--2---:R-:W-:Y:S01]  /*05a0*/  ISETP.NE.OR P1, PT, R13, RZ, !P1 ;  /* 0x000000ff0d00720c */ /* 0x004fe20004f25670 */
[----:B------:R-:W-:Y:S01]  /*05b0*/  FMUL R14, R3, UR4 ;  /* 0x00000004030e7c20 */ /* 0x000fe20008400000 */
[----:B------:R-:W-:Y:S01]  /*05c0*/  LOP3.LUT R12, R12, 0xfffffffc, RZ, 0xc0, !PT ;  /* 0xfffffffc0c0c7812 */ /* 0x000fe200078ec0ff */
[----:B------:R-:W-:Y:S01]  /*05d0*/  VOTEU.ALL UP2, P0 ;  /* 0x00000000003f7886 */ /* 0x000fe20000040000 */
[----:B------:R-:W-:Y:S01]  /*05e0*/  SHF.R.S32.HI R3, RZ, 0x1f, R2 ;  /* 0x0000001fff037819 */ /* 0x000fe20000011402 */
[----:B------:R-:W-:Y:S01]  /*05f0*/  UMOV UR4, 0x20 ;  /* 0x0000002000047882 */ /* 0x000fe20000000000 */
[----:B-1----:R-:W-:Y:S01]  /*0600*/  ISETP.EQ.U32.AND P2, PT, R16, 0x1, PT ;  /* 0x000000011000780c */ /* 0x002fe20003f42070 */
[----:B------:R-:W-:Y:S01]  /*0610*/  IMAD.IADD R12, R11, 0x1, -R12 ;  /* 0x000000010b0c7824 */ /* 0x000fe200078e0a0c */
[----:B------:R-:W-:Y:S01]  /*0620*/  LEA.HI R3, R3, R2, RZ, 0x2 ;  /* 0x0000000203037211 */ /* 0x000fe200078f10ff */
[----:B------:R-:W1:Y:S01]  /*0630*/  F2I.U32.TRUNC.NTZ R14, R14 ;  /* 0x0000000e000e7305 */ /* 0x000e62000020f000 */
[----:B------:R-:W2:Y:S01]  /*0640*/  @!UP2 S2UR UR7, SR_CgaCtaId ;  /* 0x000000000007a9c3 */ /* 0x000ea20000008800 */
[----:B------:R-:W-:Y:S01]  /*0650*/  IMAD R12, R9, 0x4, R12 ;  /* 0x00000004090c7824 */ /* 0x000fe200078e020c */
[----:B------:R-:W-:Y:S01]  /*0660*/  LOP3.LUT R3, R3, 0xfffffffc, RZ, 0xc0, !PT ;  /* 0xfffffffc03037812 */ /* 0x000fe200078ec0ff */
[----:B------:R-:W-:Y:S01]  /*0670*/  VOTEU.ALL UP3, P1 ;  /* 0x00000000003f7886 */ /* 0x000fe20000860000 */
[----:B------:R-:W-:Y:S01]  /*0680*/  @!UP2 UMOV UR6, 0x400 ;  /* 0x000004000006a882 */ /* 0x000fe20000000000 */
[----:B------:R-:W-:Y:S01]  /*0690*/  VOTEU.ALL UP4, P1 ;  /* 0x00000000003f7886 */ /* 0x000fe20000880000 */
[----:B------:R-:W-:Y:S01]  /*06a0*/  VOTEU.ALL UP5, P1 ;  /* 0x00000000003f7886 */ /* 0x000fe200008a0000 */
[----:B------:R-:W-:Y:S01]  /*06b0*/  IMAD.IADD R9, R2, 0x1, -R3 ;  /* 0x0000000102097824 */ /* 0x000fe200078e0a03 */
[----:B------:R-:W-:Y:S01]  /*06c0*/  SHF.R.S32.HI R3, RZ, 0x1f, R12 ;  /* 0x0000001fff037819 */ /* 0x000fe2000001140c */
[----:B------:R-:W5:Y:S01]  /*06d0*/  @!UP3 S2UR UR10, SR_CgaCtaId ;  /* 0x00000000000ab9c3 */ /* 0x000f620000008800 */
[----:B------:R-:W-:Y:S01]  /*06e0*/  @!UP3 UMOV UR9, 0x400 ;  /* 0x000004000009b882 */ /* 0x000fe20000000000 */
[----:B------:R-:W-:Y:S01]  /*06f0*/  VOTEU.ALL UP0, P0 ;  /* 0x00000000003f7886 */ /* 0x000fe20000000000 */
[----:B------:R-:W-:Y:S01]  /*0700*/  LEA.HI R3, R3, R12, RZ, 0x2 ;  /* 0x0000000c03037211 */ /* 0x000fe200078f10ff */
[----:B------:R-:W-:Y:S01]  /*0710*/  VOTEU.ALL UP1, P0 ;  /* 0x00000000003f7886 */ /* 0x000fe20000020000 */
[----:B0-----:R-:W-:Y:S01]  /*0720*/  I2FP.F32.U32 R0, R6 ;  /* 0x0000000600007245 */ /* 0x001fe20000201000 */
[----:B-1----:R-:W-:Y:S01]  /*0730*/  IMAD.MOV R14, RZ, RZ, -R14 ;  /* 0x000000ffff0e7224 */ /* 0x002fe200078e0a0e */
[----:B------:R-:W-:Y:S01]  /*0740*/  LOP3.LUT R11, R3, 0xfffffffc, RZ, 0xc0, !PT ;  /* 0xfffffffc030b7812 */ /* 0x000fe200078ec0ff */
[----:B------:R-:W-:Y:S01]  /*0750*/  IMAD.SHL.U32 R3, R12, 0x4, RZ ;  /* 0x000000040c037824 */ /* 0x000fe200078e00ff */
[----:B------:R-:W-:Y:S01]  /*0760*/  LOP3.LUT P0, RZ, R5, 0x7, RZ, 0xc0, !PT ;  /* 0x0000000705ff7812 */ /* 0x000fe2000780c0ff */
[----:B----4-:R-:W-:-:S02]  /*0770*/  IMAD R20, R15, R14, UR12 ;  /* 0x0000000c0f147e24 */ /* 0x010fc4000f8e020e */
[----:B------:R-:W-:Y:S01]  /*0780*/  FMUL R0, R0, UR5 ;  /* 0x0000000500007c20 */ /* 0x000fe20008400000 */
[C---:B------:R-:W-:Y:S01]  /*0790*/  IMAD.IADD R11, R12.reuse, 0x1, -R11 ;  /* 0x000000010c0b7824 */ /* 0x040fe200078e0a0b */
[----:B------:R-:W-:Y:S01]  /*07a0*/  LOP3.LUT R88, R12, 0xc, R3, 0x78, !PT ;  /* 0x0000000c0c587812 */ /* 0x000fe200078e7803 */
[----:B------:R-:W-:-:S04]  /*07b0*/  @!UP2 UIADD3 UR4, -UR4, 0x100000, URZ ;  /* 0x001000000404a890 */ /* 0x000fc8000fffe13f */
[----:B------:R-:W-:Y:S02]  /*07c0*/  @!UP2 USHF.L.U32 UR5, UR4, 0xb, URZ ;  /* 0x0000000b0405a899 */ /* 0x000fe4000800063f */
[----:B------:R-:W-:Y:S01]  /*07d0*/  @!UP2 USHF.L.U32 UR4, UR4, 0x1, URZ ;  /* 0x000000010404a899 */ /* 0x000fe2000800063f */
[----:B------:R-:W-:Y:S01]  /*07e0*/  ISETP.GE.U32.AND P6, PT, R36, 0x2, PT ;  /* 0x000000022400780c */ /* 0x000fe20003fc6070 */
[----:B--2---:R-:W-:Y:S01]  /*07f0*/  @!UP2 ULEA UR8, UR7, UR6, 0x18 ;  /* 0x000000060708a291 */ /* 0x004fe2000f8ec03f */
[----:B------:R-:W-:Y:S01]  /*0800*/  ISETP.NE.AND P4, PT, R11, R20, PT ;  /* 0x000000140b00720c */ /* 0x000fe20003f85270 */
[----:B------:R-:W0:Y:S01]  /*0810*/  F2I.U32.TRUNC.NTZ R0, R0 ;  /* 0x0000000000007305 */ /* 0x000e22000020f000 */
[----:B------:R-:W-:-:S04]  /*0820*/  @!UP3 UIADD3 UR6, -UR11, 0x100000, URZ ;  /* 0x001000000b06b890 */ /* 0x000fc8000fffe13f */
[----:B------:R-:W-:Y:S02]  /*0830*/  @!UP3 USHF.L.U32 UR7, UR6, 0xb, URZ ;  /* 0x0000000b0607b899 */ /* 0x000fe4000800063f */
[----:B------:R-:W-:Y:S01]  /*0840*/  @!UP3 USHF.L.U32 UR6, UR6, 0x1, URZ ;  /* 0x000000010606b899 */ /* 0x000fe2000800063f */
[----:B------:R-:W-:Y:S01]  /*0850*/  ISETP.LT.U32.AND P0, PT, R88, 0x4, !P0 ;  /* 0x000000045800780c */ /* 0x000fe20004701070 */
[----:B------:R-:W-:Y:S01]  /*0860*/  VOTEU.ALL UP2, P1 ;  /* 0x00000000003f7886 */ /* 0x000fe20000840000 */
[----:B---3--:R-:W-:Y:S01]  /*0870*/  R2UR UR43, R17 ;  /* 0x00000000112b72ca */ /* 0x008fe200000e0000 */
[----:B-----5:R-:W-:Y:S01]  /*0880*/  @!UP3 ULEA UR9, UR10, UR9, 0x18 ;  /* 0x000000090a09b291 */ /* 0x020fe2000f8ec03f */
[----:B------:R-:W-:Y:S01]  /*0890*/  ISETP.NE.AND P3, PT, R10, RZ, PT ;  /* 0x000000ff0a00720c */ /* 0x000fe20003f65270 */
[----:B------:R-:W-:Y:S01]  /*08a0*/  VOTEU.ALL UP3, P1 ;  /* 0x00000000003f7886 */ /* 0x000fe20000860000 */
[----:B------:R-:W-:Y:S01]  /*08b0*/  ISETP.NE.AND P1, PT, R9, 0x3, PT ;  /* 0x000000030900780c */ /* 0x000fe20003f25270 */
[----:B------:R-:W1:Y:S02]  /*08c0*/  FENCE.VIEW.ASYNC.S ;  /* 0x00000000000073c6 */ /* 0x000e640000000000 */
[----:B-1----:R1:W2:Y:S01]  /*08d0*/  @!UP0 SYNCS.EXCH.64 URZ, [UR8+0xc0], UR4 ;  /* 0x0000c004083f85b2 */ /* 0x0022a20008000100 */
[----:B------:R-:W-:-:S02]  /*08e0*/  @P4 SHF.R.S32.HI R3, RZ, 0x1f, R88 ;  /* 0x0000001fff034819 */ /* 0x000fc40000011458 */
[----:B------:R-:W-:Y:S01]  /*08f0*/  ISETP.EQ.OR P1, PT, R9, RZ, !P1 ;  /* 0x000000ff0900720c */ /* 0x000fe20004f22670 */
[----:B0-----:R-:W-:Y:S01]  /*0900*/  IMAD.MOV R24, RZ, RZ, -R0 ;  /* 0x000000ffff187224 */ /* 0x001fe200078e0a00 */
[----:B------:R-:W-:Y:S02]  /*0910*/  @P4 LEA.HI R3, R3, R88, RZ, 0x2 ;  /* 0x0000005803034211 */ /* 0x000fe400078f10ff */
[----:B------:R-:W-:Y:S01]  /*0920*/  ISETP.EQ.AND P1, PT, R10, RZ, P1 ;  /* 0x000000ff0a00720c */ /* 0x000fe20000f22270 */
[----:B------:R-:W-:Y:S01]  /*0930*/  IMAD R0, R21, R24, R6 ;  /* 0x0000001815007224 */ /* 0x000fe200078e0206 */
[----:B------:R-:W-:Y:S02]  /*0940*/  @P4 SHF.R.S32.HI R3, RZ, 0x2, R3 ;  /* 0x00000002ff034819 */ /* 0x000fe40000011403 */
[----:B------:R-:W-:Y:S02]  /*0950*/  SEL R23, RZ, 0x1, !P1 ;  /* 0x00000001ff177807 */ /* 0x000fe40004800000 */
[----:B------:R-:W-:Y:S01]  /*0960*/  @P4 ISETP.NE.AND P5, PT, R3, R0, PT ;  /* 0x000000000300420c */ /* 0x000fe20003fa5270 */
[----:B------:R1:W0:Y:S01]  /*0970*/  @!UP1 SYNCS.EXCH.64 URZ, [UR8+0xc8], UR4 ;  /* 0x0000c804083f95b2 */ /* 0x0002220008000100 */
[----:B------:R-:W-:Y:S01]  /*0980*/  NOP ;  /* 0x0000000000007918 */ /* 0x000fe20000000000 */
[----:B------:R-:W-:-:S02]  /*0990*/  SEL R0, RZ, 0x1, !P0 ;  /* 0x00000001ff007807 */ /* 0x000fc40004000000 */
[----:B------:R-:W-:Y:S02]  /*09a0*/  @P4 SEL R89, RZ, 0x1, P5 ;  /* 0x00000001ff594807 */ /* 0x000fe40002800000 */
[----:B------:R-:W-:Y:S02]  /*09b0*/  SEL R23, R23, 0x2, P6 ;  /* 0x0000000217177807 */ /* 0x000fe40003000000 */
[----:B------:R-:W-:Y:S01]  /*09c0*/  LOP3.LUT R89, R89, R0, RZ, 0xc0, !PT ;  /* 0x0000000059597212 */ /* 0x000fe200078ec0ff */
[----:B------:R1:W3:Y:S01]  /*09d0*/  @!UP2 SYNCS.EXCH.64 URZ, [UR9+0xa0], UR6 ;  /* 0x0000a006093fa5b2 */ /* 0x0002e20008000100 */
[----:B------:R1:W4:Y:S01]  /*09e0*/  @!UP3 SYNCS.EXCH.64 URZ, [UR9+0xa8], UR6 ;  /* 0x0000a806093fb5b2 */ /* 0x0003220008000100 */
[----:B------:R1:W0:Y:S01]  /*09f0*/  @!UP4 SYNCS.EXCH.64 URZ, [UR9+0xb0], UR6 ;  /* 0x0000b006093fc5b2 */ /* 0x0002220008000100 */
[----:B------:R1:W0:Y:S01]  /*0a00*/  @!UP5 SYNCS.EXCH.64 URZ, [UR9+0xb8], UR6 ;  /* 0x0000b806093fd5b2 */ /* 0x0002220008000100 */
[----:B------:R-:W-:Y:S01]  /*0a10*/  NOP ;  /* 0x0000000000007918 */ /* 0x000fe20000000000 */
[----:B-12---:R-:W-:Y:S05]  /*0a20*/  @!P2 BRA `(.L_x_4) ;  /* 0x000000000008a947 */ /* 0x006fea0003800000 */
[----:B0--34-:R-:W-:Y:S01]  /*0a30*/  UCGABAR_ARV ;  /* 0x00000000000079c7 */ /* 0x019fe20008000000 */
[----:B------:R-:W-:Y:S05]  /*0a40*/  BRA `(.L_x_5) ;  /* 0x0000000000047947 */ /* 0x000fea0003800000 */
.L_x_4:
[----:B0--34-:R-:W-:Y:S01]  /*0a50*/  NOP ;  /* 0x0000000000007918 */ /* 0x019fe20000000000 */
.L_x_5:
[----:B------:R-:W-:Y:S01]  /*0a60*/  ULDC.64 UR4, c[0x0][0x598] ;  /* 0x0001660000047ab9 */ /* 0x000fe20000000a00 */
[----:B------:R-:W-:Y:S01]  /*0a70*/  ULDC.64 UR36, c[0x0][0x208] ;  /* 0x0000820000247ab9 */ /* 0x000fe20000000a00 */
[----:B------:R-:W-:-:S04]  /*0a80*/  ISETP.NE.U32.AND P0, PT, RZ, UR4, PT ;  /* 0x00000004ff007c0c */ /* 0x000fc8000bf05070 */
[----:B------:R-:W-:-:S13]  /*0a90*/  ISETP.NE.AND.EX P0, PT, RZ, UR5, PT, P0 ;  /* 0x00000005ff007c0c */ /* 0x000fda000bf05300 */
[----:B------:R-:W-:Y:S05]  /*0aa0*/  @!P0 BRA `(.L_x_6) ;  /* 0x00000000001c8947 */ /* 0x000fea0003800000 */
[----:B------:R-:W0:Y:S02]  /*0ab0*/  LDC.64 R2, c[0x0][0x598] ;  /* 0x00016600ff027b82 */ /* 0x000e240000000a00 */
[----:B0-----:R-:W2:Y:S02]  /*0ac0*/  LDG.E.64 R2, desc[UR36][R2.64] ;  /* 0x0000002402027981 */ /* 0x001ea4000c1e1b00 */
[----:B--2---:R-:W-:-:S04]  /*0ad0*/  ISETP.NE.U32.AND P0, PT, R2, RZ, PT ;  /* 0x000000ff0200720c */ /* 0x004fc80003f05070 */
[----:B------:R-:W-:-:S13]  /*0ae0*/  ISETP.NE.AND.EX P0, PT, R3, RZ, PT, P0 ;  /* 0x000000ff0300720c */ /* 0x000fda0003f05300 */
[----:B------:R-:W-:Y:S05]  /*0af0*/  @!P0 BRA `(.L_x_6) ;  /* 0x0000000000088947 */ /* 0x000fea0003800000 */
[----:B------:R0:W5:Y:S01]  /*0b00*/  LD.E R90, desc[UR36][R2.64] ;  /* 0x00000024025a7980 */ /* 0x000162000c101900 */
[----:B------:R-:W-:Y:S05]  /*0b10*/  BRA `(.L_x_7) ;  /* 0x0000000000247947 */ /* 0x000fea0003800000 */
.L_x_6:
[----:B------:R-:W-:Y:S02]  /*0b20*/  ULDC.64 UR4, c[0x0][0x588] ;  /* 0x0001620000047ab9 */ /* 0x000fe40000000a00 */
[----:B------:R-:W-:-:S04]  /*0b30*/  ISETP.NE.U32.AND P0, PT, RZ, UR4, PT ;  /* 0x00000004ff007c0c */ /* 0x000fc8000bf05070 */
[----:B------:R-:W-:-:S13]  /*0b40*/  ISETP.NE.AND.EX P0, PT, RZ, UR5, PT, P0 ;  /* 0x00000005ff007c0c */ /* 0x000fda000bf05300 */
[----:B------:R-:W-:Y:S05]  /*0b50*/  @!P0 BRA `(.L_x_8) ;  /* 0x00000000000c8947 */ /* 0x000fea0003800000 */
[----:B------:R-:W0:Y:S02]  /*0b60*/  LDC.64 R90, c[0x0][0x588] ;  /* 0x00016200ff5a7b82 */ /* 0x000e240000000a00 */
[----:B0-----:R1:W5:Y:S01]  /*0b70*/  LDG.E R90, desc[UR36][R90.64] ;  /* 0x000000245a5a7981 */ /* 0x001362000c1e1900 */
[----:B------:R-:W-:Y:S05]  /*0b80*/  BRA `(.L_x_7) ;  /* 0x0000000000087947 */ /* 0x000fea0003800000 */
.L_x_8:
[----:B------:R-:W-:Y:S02]  /*0b90*/  ULDC UR4, c[0x0][0x580] ;  /* 0x0001600000047ab9 */ /* 0x000fe40000000800 */
[----:B------:R-:W-:-:S07]  /*0ba0*/  IMAD.U32 R90, RZ, RZ, UR4 ;  /* 0x00000004ff5a7e24 */ /* 0x000fce000f8e00ff */
.L_x_7:
[----:B------:R-:W-:Y:S02]  /*0bb0*/  ULDC.64 UR4, c[0x0][0x5a0] ;  /* 0x0001680000047ab9 */ /* 0x000fe40000000a00 */
[----:B------:R-:W-:-:S04]  /*0bc0*/  ISETP.NE.U32.AND P0, PT, RZ, UR4, PT ;  /* 0x00000004ff007c0c */ /* 0x000fc8000bf05070 */
[----:B------:R-:W-:-:S13]  /*0bd0*/  ISETP.NE.AND.EX P0, PT, RZ, UR5, PT, P0 ;  /* 0x00000005ff007c0c */ /* 0x000fda000bf05300 */
[----:B------:R-:W-:Y:S05]  /*0be0*/  @!P0 BRA `(.L_x_9) ;  /* 0x00000000001c8947 */ /* 0x000fea0003800000 */
[----:B0-----:R-:W0:Y:S02]  /*0bf0*/  LDC.64 R2, c[0x0][0x5a0] ;  /* 0x00016800ff027b82 */ /* 0x001e240000000a00 */
[----:B0-----:R-:W2:Y:S02]  /*0c00*/  LDG.E.64 R2, desc[UR36][R2.64] ;  /* 0x0000002402027981 */ /* 0x001ea4000c1e1b00 */
[----:B--2---:R-:W-:-:S04]  /*0c10*/  ISETP.NE.U32.AND P0, PT, R2, RZ, PT ;  /* 0x000000ff0200720c */ /* 0x004fc80003f05070 */
[----:B------:R-:W-:-:S13]  /*0c20*/  ISETP.NE.AND.EX P0, PT, R3, RZ, PT, P0 ;  /* 0x000000ff0300720c */ /* 0x000fda0003f05300 */
[----:B------:R-:W-:Y:S05]  /*0c30*/  @!P0 BRA `(.L_x_9) ;  /* 0x0000000000088947 */ /* 0x000fea0003800000 */
[----:B-1----:R0:W5:Y:S01]  /*0c40*/  LD.E R91, desc[UR36][R2.64] ;  /* 0x00000024025b7980 */ /* 0x002162000c101900 */
[----:B------:R-:W-:Y:S05]  /*0c50*/  BRA `(.L_x_10) ;  /* 0x0000000000247947 */ /* 0x000fea0003800000 */
.L_x_9:
[----:B------:R-:W-:Y:S02]  /*0c60*/  ULDC.64 UR4, c[0x0][0x590] ;  /* 0x0001640000047ab9 */ /* 0x000fe40000000a00 */
[----:B------:R-:W-:-:S04]  /*0c70*/  ISETP.NE.U32.AND P0, PT, RZ, UR4, PT ;  /* 0x00000004ff007c0c */ /* 0x000fc8000bf05070 */
[----:B------:R-:W-:-:S13]  /*0c80*/  ISETP.NE.AND.EX P0, PT, RZ, UR5, PT, P0 ;  /* 0x00000005ff007c0c */ /* 0x000fda000bf05300 */
[----:B------:R-:W-:Y:S05]  /*0c90*/  @!P0 BRA `(.L_x_11) ;  /* 0x00000000000c8947 */ /* 0x000fea0003800000 */
[----:B0-----:R-:W1:Y:S02]  /*0ca0*/  LDC.64 R2, c[0x0][0x590] ;  /* 0x00016400ff027b82 */ /* 0x001e640000000a00 */
[----:B-1----:R1:W5:Y:S01]  /*0cb0*/  LDG.E R91, desc[UR36][R2.64] ;  /* 0x00000024025b7981 */ /* 0x002362000c1e1900 */
[----:B------:R-:W-:Y:S05]  /*0cc0*/  BRA `(.L_x_10) ;  /* 0x0000000000087947 */ /* 0x000fea0003800000 */
.L_x_11:
[----:B------:R-:W-:Y:S02]  /*0cd0*/  ULDC UR4, c[0x0][0x584] ;  /* 0x0001610000047ab9 */ /* 0x000fe40000000800 */
[----:B-1----:R-:W-:-:S07]  /*0ce0*/  IMAD.U32 R91, RZ, RZ, UR4 ;  /* 0x00000004ff5b7e24 */ /* 0x002fce000f8e00ff */
.L_x_10:
[----:B01----:R-:W0:Y:S01]  /*0cf0*/  LDC R2, c[0x0][0x65c] ;  /* 0x00019700ff027b82 */ /* 0x003e220000000800 */
[----:B------:R-:W-:Y:S01]  /*0d00*/  ULDC UR6, c[0x0][0x28c] ;  /* 0x0000a30000067ab9 */ /* 0x000fe20000000800 */
[----:B------:R-:W-:Y:S01]  /*0d10*/  ISETP.NE.AND P0, PT, R10, 0x2, PT ;  /* 0x000000020a00780c */ /* 0x000fe20003f05270 */
[----:B------:R-:W-:Y:S01]  /*0d20*/  UIADD3 UR6, UR6, 0x3f, URZ ;  /* 0x0000003f06067890 */ /* 0x000fe2000fffe03f */
[----:B------:R-:W-:Y:S01]  /*0d30*/  IMAD.U32 R10, RZ, RZ, UR12 ;  /* 0x0000000cff0a7e24 */ /* 0x000fe2000f8e00ff */
[----:B------:R-:W-:Y:S01]  /*0d40*/  UMOV UR38, URZ ;  /* 0x0000003f00267c82 */ /* 0x000fe20008000000 */
[----:B------:R-:W-:Y:S01]  /*0d50*/  UMOV UR39, URZ ;  /* 0x0000003f00277c82 */ /* 0x000fe20008000000 */
[----:B------:R-:W-:Y:S01]  /*0d60*/  USHF.R.S32.HI UR7, URZ, 0x1f, UR6 ;  /* 0x0000001f3f077899 */ /* 0x000fe20008011406 */
[----:B------:R-:W-:-:S03]  /*0d70*/  ULDC.64 UR8, c[0x0][0x650] ;  /* 0x0001940000087ab9 */ /* 0x000fc60000000a00 */
[----:B------:R-:W-:-:S04]  /*0d80*/  ULEA.HI UR7, UR7, UR6, URZ, 0x6 ;  /* 0x0000000607077291 */ /* 0x000fc8000f8f303f */
[----:B------:R-:W-:Y:S01]  /*0d90*/  USHF.R.S32.HI UR40, URZ, 0x6, UR7 ;  /* 0x000000063f287899 */ /* 0x000fe20008011407 */
[----:B0-----:R-:W-:-:S13]  /*0da0*/  ISETP.NE.AND P1, PT, R2, 0x1, PT ;  /* 0x000000010200780c */ /* 0x001fda0003f25270 */
[----:B------:R-:W0:Y:S01]  /*0db0*/  @P1 LDC R17, c[0x0][0x10] ;  /* 0x00000400ff111b82 */ /* 0x000e220000000800 */
[----:B------:R-:W-:Y:S02]  /*0dc0*/  @P1 IMAD.MOV.U32 R7, RZ, RZ, RZ ;  /* 0x000000ffff071224 */ /* 0x000fe400078e00ff */
[----:B------:R-:W-:-:S05]  /*0dd0*/  @P1 IMAD.MOV.U32 R11, RZ, RZ, RZ ;  /* 0x000000ffff0b1224 */ /* 0x000fca00078e00ff */
[----:B------:R-:W1:Y:S01]  /*0de0*/  @!P1 LDC R3, c[0x0][0xc] ;  /* 0x00000300ff039b82 */ /* 0x000e620000000800 */
[----:B------:R-:W-:Y:S01]  /*0df0*/  ULDC UR4, c[0x0][0xc] ;  /* 0x0000030000047ab9 */ /* 0x000fe20000000800 */
[----:B------:R-:W-:Y:S02]  /*0e00*/  ULDC UR5, c[0x0][0x10] ;  /* 0x0000040000057ab9 */ /* 0x000fe40000000800 */
[----:B------:R-:W-:-:S04]  /*0e10*/  UIMAD.WIDE.U32 UR4, UR4, UR5, URZ ;  /* 0x00000005040472a5 */ /* 0x000fc8000f8e003f */
[----:B------:R-:W2:Y:S01]  /*0e20*/  LDC R0, c[0x0][0x14] ;  /* 0x00000500ff007b82 */ /* 0x000ea20000000800 */
[----:B0-----:R-:W-:-:S04]  /*0e30*/  @P1 IMAD.WIDE.U32 R16, R17, UR12, R6 ;  /* 0x0000000c11101c25 */ /* 0x001fc8000f8e0006 */
[----:B------:R-:W-:Y:S02]  /*0e40*/  @P1 IMAD.IADD R17, R17, 0x1, R11 ;  /* 0x0000000111111824 */ /* 0x000fe400078e020b */
[----:B------:R-:W-:Y:S02]  /*0e50*/  IMAD.MOV.U32 R11, RZ, RZ, RZ ;  /* 0x000000ffff0b7224 */ /* 0x000fe400078e00ff */
[----:B-1----:R-:W-:-:S04]  /*0e60*/  @!P1 IMAD.WIDE.U32 R10, R6, R3, R10 ;  /* 0x00000003060a9225 */ /* 0x002fc800078e000a */
[----:B------:R-:W-:Y:S02]  /*0e70*/  @!P1 IMAD.MOV.U32 R16, RZ, RZ, R10 ;  /* 0x000000ffff109224 */ /* 0x000fe400078e000a */
[----:B--2---:R-:W-:-:S04]  /*0e80*/  IMAD.WIDE.U32 R12, R0, UR4, RZ ;  /* 0x00000004000c7c25 */ /* 0x004fc8000f8e00ff */
[----:B------:R-:W-:Y:S01]  /*0e90*/  IMAD R3, R0, UR5, RZ ;  /* 0x0000000500037c24 */ /* 0x000fe2000f8e02ff */
[----:B------:R0:W-:Y:S01]  /*0ea0*/  STL.64 [R1], R12 ;  /* 0x0000000c01007387 */ /* 0x0001e20000100a00 */
[----:B------:R-:W-:Y:S02]  /*0eb0*/  @!P1 IMAD.MOV.U32 R17, RZ, RZ, R11 ;  /* 0x000000ffff119224 */ /* 0x000fe400078e000b */
[----:B------:R-:W-:Y:S01]  /*0ec0*/  IMAD.IADD R0, R13, 0x1, R3 ;  /* 0x000000010d007824 */ /* 0x000fe200078e0203 */
[----:B------:R-:W-:Y:S06]  /*0ed0*/  @P0 BRA `(.L_x_12) ;  /* 0x0000000000200947 */ /* 0x000fec0003800000 */
[----:B------:R-:W-:Y:S01]  /*0ee0*/  UISETP.GE.U32.AND UP0, UPT, UR40, 0x9, UPT ;  /* 0x000000092800788c */ /* 0x000fe2000bf06070 */
[----:B------:R-:W-:Y:S01]  /*0ef0*/  IADD3 R16, P0, R16, R12, RZ ;  /* 0x0000000c10107210 */ /* 0x000fe20007f1e0ff */
[----:B------:R-:W-:Y:S01]  /*0f00*/  UIMAD.WIDE.U32 UR4, UR40, 0x38e38e39, URZ ;  /* 0x38e38e39280478a5 */ /* 0x000fe2000f8e003f */
[----:B------:R-:W-:-:S03]  /*0f10*/  UMOV UR39, URZ ;  /* 0x0000003f00277c82 */ /* 0x000fc60008000000 */
[----:B------:R-:W-:Y:S01]  /*0f20*/  USHF.R.U32.HI UR4, URZ, 0x1, UR5 ;  /* 0x000000013f047899 */ /* 0x000fe20008011605 */
[----:B------:R-:W-:-:S03]  /*0f30*/  IMAD.X R17, R0, 0x1, R17, P0 ;  /* 0x0000000100117824 */ /* 0x000fc600000e0611 */
[----:B------:R-:W-:Y:S02]  /*0f40*/  UIMAD UR38, UR4, -0x9, UR40 ;  /* 0xfffffff7042678a4 */ /* 0x000fe4000f8e0228 */
[----:B------:R-:W-:-:S12]  /*0f50*/  @UP0 ULOP3.LUT UR39, UR4, 0x1, URZ, 0xc0, !UPT ;  /* 0x0000000104270892 */ /* 0x000fd8000f8ec03f */
.L_x_12:
[----:B------:R-:W-:Y:S01]  /*0f60*/  ISETP.GE.U32.AND P0, PT, R16, UR8, PT ;  /* 0x0000000810007c0c */ /* 0x000fe2000bf06070 */
[----:B------:R-:W-:Y:S01]  /*0f70*/  IMAD.MOV.U32 R22, RZ, RZ, -0x1 ;  /* 0xffffffffff167424 */ /* 0x000fe200078e00ff */
[----:B------:R-:W-:Y:S01]  /*0f80*/  PRMT R3, RZ, 0x7610, R3 ;  /* 0x00007610ff037816 */ /* 0x000fe20000000003 */
[----:B------:R-:W-:Y:S01]  /*0f90*/  IMAD.MOV.U32 R18, RZ, RZ, -0x1 ;  /* 0xffffffffff127424 */ /* 0x000fe200078e00ff */
[----:B------:R-:W-:Y:S01]  /*0fa0*/  ISETP.GE.U32.AND.EX P0, PT, R17, UR9, PT, P0 ;  /* 0x0000000911007c0c */ /* 0x000fe2000bf06100 */
[----:B------:R-:W-:-:S12]  /*0fb0*/  IMAD.MOV.U32 R19, RZ, RZ, -0x1 ;  /* 0xffffffffff137424 */ /* 0x000fd800078e00ff */
[----:B------:R-:W-:Y:S05]  /*0fc0*/  @P0 BRA `(.L_x_13) ;  /* 0x0000000400280947 */ /* 0x000fea0003800000 */
[----:B------:R-:W1:Y:S01]  /*0fd0*/  LDC.64 R26, c[0x0][0x628] ;  /* 0x00018a00ff1a7b82 */ /* 0x000e620000000a00 */
[----:B------:R-:W-:Y:S02]  /*0fe0*/  IMAD.MOV.U32 R10, RZ, RZ, R16 ;  /* 0x000000ffff0a7224 */ /* 0x000fe400078e0010 */
[----:B------:R-:W-:-:S05]  /*0ff0*/  IMAD.MOV.U32 R11, RZ, RZ, R17 ;  /* 0x000000ffff0b7224 */ /* 0x000fca00078e0011 */
[----:B------:R-:W2:Y:S08]  /*1000*/  LDC R18, c[0x0][0x630] ;  /* 0x00018c00ff127b82 */ /* 0x000eb00000000800 */
[----:B------:R-:W3:Y:S01]  /*1010*/  LDC.64 R28, c[0x0][0x620] ;  /* 0x00018800ff1c7b82 */ /* 0x000ee20000000a00 */
[----:B-1----:R-:W-:-:S04]  /*1020*/  ISETP.NE.U32.AND P0, PT, R26, RZ, PT ;  /* 0x000000ff1a00720c */ /* 0x002fc80003f05070 */
[----:B------:R-:W-:-:S13]  /*1030*/  ISETP.NE.AND.EX P0, PT, R27, RZ, PT, P0 ;  /* 0x000000ff1b00720c */ /* 0x000fda0003f05300 */
[----:B--23--:R-:W-:Y:S05]  /*1040*/  @!P0 BRA `(.L_x_14) ;  /* 0x0000000000288947 */ /* 0x00cfea0003800000 */
[----:B------:R-:W1:Y:S02]  /*1050*/  LDC R3, c[0x0][0x634] ;  /* 0x00018d00ff037b82 */ /* 0x000e640000000800 */
[----:B-1----:R-:W-:-:S05]  /*1060*/  IADD3 R3, P0, R16, R3, RZ ;  /* 0x0000000310037210 */ /* 0x002fca0007f1e0ff */
[----:B------:R-:W-:-:S04]  /*1070*/  IMAD.X R19, RZ, RZ, R17, P0 ;  /* 0x000000ffff137224 */ /* 0x000fc800000e0611 */
[----:B------:R-:W-:-:S04]  /*1080*/  IMAD.WIDE.U32 R10, R19, R26, RZ ;  /* 0x0000001a130a7225 */ /* 0x000fc800078e00ff */
[----:B0-----:R-:W-:-:S04]  /*1090*/  IMAD.WIDE.U32 R12, P0, R3, R27, R10 ;  /* 0x0000001b030c7225 */ /* 0x001fc8000780000a */
[----:B------:R-:W-:-:S04]  /*10a0*/  IMAD.WIDE.U32 R10, R3, R26, RZ ;  /* 0x0000001a030a7225 */ /* 0x000fc800078e00ff */
[----:B------:R-:W-:Y:S01]  /*10b0*/  IMAD.X R15, RZ, RZ, RZ, P0 ;  /* 0x000000ffff0f7224 */ /* 0x000fe200000e06ff */
[----:B------:R-:W-:Y:S01]  /*10c0*/  IADD3 RZ, P0, R11, R12, RZ ;  /* 0x0000000c0bff7210 */ /* 0x000fe20007f1e0ff */
[----:B------:R-:W-:-:S04]  /*10d0*/  IMAD.MOV.U32 R14, RZ, RZ, R13 ;  /* 0x000000ffff0e7224 */ /* 0x000fc800078e000d */
[----:B------:R-:W-:-:S08]  /*10e0*/  IMAD.WIDE.U32.X R10, R19, R27, R14, P0 ;  /* 0x0000001b130a7225 */ /* 0x000fd000000e040e */
.L_x_14:
[----:B------:R-:W1:Y:S01]  /*10f0*/  LDC.64 R30, c[0x0][0x640] ;  /* 0x00019000ff1e7b82 */ /* 0x000e620000000a00 */
[-CC-:B------:R-:W-:Y:S01]  /*1100*/  SHF.R.U64 R33, R10, R18.reuse, R11.reuse ;  /* 0x000000120a217219 */ /* 0x180fe2000000120b */
[----:B------:R-:W-:Y:S01]  /*1110*/  IMAD.MOV.U32 R32, RZ, RZ, 0x1 ;  /* 0x00000001ff207424 */ /* 0x000fe200078e00ff */
[----:B------:R-:W-:Y:S02]  /*1120*/  SHF.R.U32.HI R3, RZ, R18, R11 ;  /* 0x00000012ff037219 */ /* 0x000fe4000001160b */
[----:B0-----:R-:W-:-:S03]  /*1130*/  IADD3 R13, P0, RZ, -R33, RZ ;  /* 0x80000021ff0d7210 */ /* 0x001fc60007f1e0ff */
[----:B------:R-:W0:Y:S02]  /*1140*/  LDC R14, c[0x0][0x618] ;  /* 0x00018600ff0e7b82 */ /* 0x000e240000000800 */
[----:B------:R-:W-:Y:S02]  /*1150*/  IMAD.X R3, RZ, RZ, ~R3, P0 ;  /* 0x000000ffff037224 */ /* 0x000fe400000e0e03 */
[----:B------:R-:W-:-:S04]  /*1160*/  IMAD.WIDE.U32 R10, R13, R28, R16 ;  /* 0x0000001c0d0a7225 */ /* 0x000fc800078e0010 */
[----:B------:R-:W2:Y:S01]  /*1170*/  LDC R15, c[0x0][0x608] ;  /* 0x00018200ff0f7b82 */ /* 0x000ea20000000800 */
[----:B------:R-:W-:-:S04]  /*1180*/  IMAD R12, R3, R28, RZ ;  /* 0x0000001c030c7224 */ /* 0x000fc800078e02ff */
[----:B------:R-:W-:Y:S02]  /*1190*/  IMAD R3, R13, R29, R12 ;  /* 0x0000001d0d037224 */ /* 0x000fe400078e020c */
[----:B------:R-:W-:Y:S01]  /*11a0*/  IMAD.MOV.U32 R12, RZ, RZ, -0x1 ;  /* 0xffffffffff0c7424 */ /* 0x000fe200078e00ff */
[----:B------:R-:W3:Y:S01]  /*11b0*/  LDC R27, c[0x0][0x658] ;  /* 0x00019600ff1b7b82 */ /* 0x000ee20000000800 */
[----:B------:R-:W-:Y:S01]  /*11c0*/  IMAD.IADD R3, R11, 0x1, R3 ;  /* 0x000000010b037824 */ /* 0x000fe200078e0203 */
[----:B-1----:R-:W-:-:S04]  /*11d0*/  ISETP.NE.U32.AND P0, PT, R30, RZ, PT ;  /* 0x000000ff1e00720c */ /* 0x002fc80003f05070 */
[----:B------:R-:W-:Y:S02]  /*11e0*/  ISETP.NE.AND.EX P0, PT, R31, RZ, PT, P0 ;  /* 0x000000ff1f00720c */ /* 0x000fe40003f05300 */
[----:B------:R-:W1:Y:S01]  /*11f0*/  LDC R26, c[0x0][0x600] ;  /* 0x00018000ff1a7b82 */ /* 0x000e620000000800 */
[-CC-:B0-----:R-:W-:Y:S02]  /*1200*/  SHF.R.U64 R25, R10, R14.reuse, R3.reuse ;  /* 0x0000000e0a197219 */ /* 0x181fe40000001203 */
[----:B------:R-:W-:-:S05]  /*1210*/  SHF.R.U32.HI R10, RZ, R14, R3 ;  /* 0x0000000eff0a7219 */ /* 0x000fca0000011603 */
[----:B------:R-:W0:Y:S01]  /*1220*/  LDC R22, c[0x0][0x648] ;  /* 0x00019200ff167b82 */ /* 0x000e220000000800 */
[-CC-:B--2---:R-:W-:Y:S02]  /*1230*/  SHF.R.U64 R35, R25, R15.reuse, R10.reuse ;  /* 0x0000000f19237219 */ /* 0x184fe4000000120a */
[----:B------:R-:W-:-:S05]  /*1240*/  SHF.R.U32.HI R10, RZ, R15, R10 ;  /* 0x0000000fff0a7219 */ /* 0x000fca000001160a */
[----:B------:R-:W2:Y:S01]  /*1250*/  LDC R28, c[0x0][0x638] ;  /* 0x00018e00ff1c7b82 */ /* 0x000ea20000000800 */
[-CC-:B---3--:R-:W-:Y:S02]  /*1260*/  SHF.R.U64 R34, R35, R27.reuse, R10.reuse ;  /* 0x0000001b23227219 */ /* 0x188fe4000000120a */
[-C--:B------:R-:W-:Y:S02]  /*1270*/  SHF.L.U32 R3, R12, R27.reuse, RZ ;  /* 0x0000001b0c037219 */ /* 0x080fe400000006ff */
[----:B------:R-:W-:Y:S01]  /*1280*/  SHF.R.U32.HI R11, RZ, R27, R10 ;  /* 0x0000001bff0b7219 */ /* 0x000fe2000001160a */
[----:B------:R-:W-:Y:S01]  /*1290*/  IMAD.MOV.U32 R10, RZ, RZ, R34 ;  /* 0x000000ffff0a7224 */ /* 0x000fe200078e0022 */
[----:B------:R-:W-:Y:S01]  /*12a0*/  LOP3.LUT R18, RZ, R3, RZ, 0x33, !PT ;  /* 0x00000003ff127212 */ /* 0x000fe200078e33ff */
[----:B------:R-:W3:Y:S01]  /*12b0*/  LDC R29, c[0x0][0x610] ;  /* 0x00018400ff1d7b82 */ /* 0x000ee20000000800 */
[----:B------:R-:W-:Y:S05]  /*12c0*/  @!P0 BRA `(.L_x_15) ;  /* 0x0000000000288947 */ /* 0x000fea0003800000 */
[----:B------:R-:W4:Y:S02]  /*12d0*/  LDC R3, c[0x0][0x64c] ;  /* 0x00019300ff037b82 */ /* 0x000f240000000800 */
[----:B----4-:R-:W-:-:S05]  /*12e0*/  IADD3 R3, P0, R34, R3, RZ ;  /* 0x0000000322037210 */ /* 0x010fca0007f1e0ff */
[----:B------:R-:W-:-:S04]  /*12f0*/  IMAD.X R19, RZ, RZ, R11, P0 ;  /* 0x000000ffff137224 */ /* 0x000fc800000e060b */
[----:B------:R-:W-:-:S04]  /*1300*/  IMAD.WIDE.U32 R10, R19, R30, RZ ;  /* 0x0000001e130a7225 */ /* 0x000fc800078e00ff */
[----:B------:R-:W-:-:S04]  /*1310*/  IMAD.WIDE.U32 R12, P0, R3, R31, R10 ;  /* 0x0000001f030c7225 */ /* 0x000fc8000780000a */
[----:B------:R-:W-:-:S04]  /*1320*/  IMAD.WIDE.U32 R10, R3, R30, RZ ;  /* 0x0000001e030a7225 */ /* 0x000fc800078e00ff */
[----:B------:R-:W-:Y:S01]  /*1330*/  IMAD.X R15, RZ, RZ, RZ, P0 ;  /* 0x000000ffff0f7224 */ /* 0x000fe200000e06ff */
[----:B------:R-:W-:Y:S01]  /*1340*/  IADD3 RZ, P0, R11, R12, RZ ;  /* 0x0000000c0bff7210 */ /* 0x000fe20007f1e0ff */
[----:B------:R-:W-:-:S04]  /*1350*/  IMAD.MOV.U32 R14, RZ, RZ, R13 ;  /* 0x000000ffff0e7224 */ /* 0x000fc800078e000d */
[----:B------:R-:W-:-:S08]  /*1360*/  IMAD.WIDE.U32.X R10, R19, R31, R14, P0 ;  /* 0x0000001f130a7225 */ /* 0x000fd000000e040e */
.L_x_15:
[----:B0-----:R-:W-:Y:S01]  /*1370*/  SHF.R.U64 R7, R10, R22, R11 ;  /* 0x000000160a077219 */ /* 0x001fe2000000120b */
[----:B-1----:R-:W-:Y:S01]  /*1380*/  VIADD R10, R26, 0xffffffff ;  /* 0xffffffff1a0a7836 */ /* 0x002fe20000000000 */
[----:B------:R-:W-:Y:S01]  /*1390*/  SHF.L.U32 R3, R32, R27, RZ ;  /* 0x0000001b20037219 */ /* 0x000fe200000006ff */
[----:B------:R-:W-:Y:S01]  /*13a0*/  @P1 IMAD R20, R21, R24, R6 ;  /* 0x0000001815141224 */ /* 0x000fe200078e0206 */
[----:B------:R-:W-:Y:S01]  /*13b0*/  LOP3.LUT R18, R35, R18, RZ, 0xc0, !PT ;  /* 0x0000001223127212 */ /* 0x000fe200078ec0ff */
[----:B------:R-:W-:Y:S01]  /*13c0*/  IMAD.MOV R11, RZ, RZ, -R7 ;  /* 0x000000ffff0b7224 */ /* 0x000fe200078e0a07 */
[----:B------:R-:W-:Y:S01]  /*13d0*/  LOP3.LUT R10, R25, R10, RZ, 0xc0, !PT ;  /* 0x0000000a190a7212 */ /* 0x000fe200078ec0ff */
[----:B------:R-:W-:Y:S02]  /*13e0*/  IMAD.MOV.U32 R6, RZ, RZ, 0x1 ;  /* 0x00000001ff067424 */ /* 0x000fe400078e00ff */
[----:B------:R-:W-:Y:S02]  /*13f0*/  IMAD R7, R3, R7, R18 ;  /* 0x0000000703077224 */ /* 0x000fe400078e0212 */
[----:B--2---:R-:W-:-:S02]  /*1400*/  IMAD R3, R11, R28, R34 ;  /* 0x0000001c0b037224 */ /* 0x004fc400078e0222 */
[----:B---3--:R-:W-:Y:S02]  /*1410*/  IMAD R22, R7, R29, R20 ;  /* 0x0000001d07167224 */ /* 0x008fe400078e0214 */
[----:B------:R-:W-:Y:S01]  /*1420*/  IMAD R7, R3, R26, R10 ;  /* 0x0000001a03077224 */ /* 0x000fe200078e020a */
[----:B------:R-:W-:Y:S01]  /*1430*/  PRMT R3, R6, 0x7610, R3 ;  /* 0x0000761006037816 */ /* 0x000fe20000000003 */
[----:B------:R-:W-:-:S03]  /*1440*/  IMAD.MOV.U32 R19, RZ, RZ, R33 ;  /* 0x000000ffff137224 */ /* 0x000fc600078e0021 */
[----:B------:R-:W-:Y:S02]  /*1450*/  SEL R18, R7, R22, !P1 ;  /* 0x0000001607127207 */ /* 0x000fe40004800000 */
[----:B------:R-:W-:-:S07]  /*1460*/  SEL R22, R22, R7, !P1 ;  /* 0x0000000716167207 */ /* 0x000fce0004800000 */
.L_x_13:
[----:B------:R-:W-:Y:S05]  /*1470*/  @!P2 BRA `(.L_x_16) ;  /* 0x00000000000ca947 */ /* 0x000fea0003800000 */
[----:B------:R-:W-:Y:S01]  /*1480*/  UCGABAR_WAIT ;  /* 0x0000000000007dc7 */ /* 0x000fe20008000000 */
[----:B------:R-:W-:Y:S01]  /*1490*/  CCTL.IVALL ;  /* 0x00000000ff00798f */ /* 0x000fe20002000000 */
[----:B------:R-:W-:Y:S05]  /*14a0*/  BRA `(.L_x_17) ;  /* 0x0000000000047947 */ /* 0x000fea0003800000 */
.L_x_16:
[----:B------:R-:W-:Y:S06]  /*14b0*/  BAR.SYNC.DEFER_BLOCKING 0x0 ;  /* 0x0000000000007b1d */ /* 0x000fec0000010000 */
.L_x_17:
[----:B------:R-:W-:Y:S05]  /*14c0*/  @!P3 BRA `(.L_x_18) ;  /* 0x000000540080b947 */ /* 0x000fea0003800000 */
[----:B------:R-:W-:-:S13]  /*14d0*/  ISETP.GT.U32.AND P0, PT, R36, 0x1, PT ;  /* 0x000000012400780c */ /* 0x000fda0003f04070 */
[----:B------:R-:W-:Y:S05]  /*14e0*/  @P0 EXIT ;  /* 0x000000000000094d */ /* 0x000fea0003800000 */
.L_x_19:
[----:B------:R-:W-:-:S08]  /*14f0*/  NOP ;  /* 0x0000000000007918 */ /* 0x000fd00000000000 */
[----:B------:R-:W1:Y:S02]  /*1500*/  USETMAXREG.TRY_ALLOC.CTAPOOL UP0, 0xe8 ;  /* 0x000000e8000079c8 */ /* 0x000e640008000600 */
[----:B-1----:R-:W-:-:S13]  /*1510*/  PLOP3.LUT P0, PT, PT, PT, UP0, 0x80, 0x0 ;  /* 0x000000000000781c */ /* 0x002fda0003f0f008 */
[----:B------:R-:W-:Y:S05]  /*1520*/  @!P0 BRA `(.L_x_19) ;  /* 0xfffffffc00f08947 */ /* 0x000fea000383ffff */
[----:B------:R-:W-:-:S13]  /*1530*/  LOP3.LUT P0, RZ, R3, 0xff, RZ, 0xc0, !PT ;  /* 0x000000ff03ff7812 */ /* 0x000fda000780c0ff */
[----:B------:R-:W-:Y:S05]  /*1540*/  @!P0 EXIT ;  /* 0x000000000000894d */ /* 0x000fea0003800000 */
[----:B------:R-:W2:Y:S01]  /*1550*/  LDL.64 R10, [R1] ;  /* 0x00000000010a7983 */ /* 0x000ea20000100a00 */
[CC--:B------:R-:W-:Y:S01]  /*1560*/  LEA.HI R3, R8.reuse, R5.reuse, RZ, 0x2 ;  /* 0x0000000508037211 */ /* 0x0c0fe200078f10ff */
[----:B------:R-:W1:Y:S01]  /*1570*/  S2UR UR4, SR_CgaCtaId ;  /* 0x00000000000479c3 */ /* 0x000e620000008800 */
[----:B------:R-:W-:Y:S01]  /*1580*/  LEA.HI R8, R8, R5, RZ, 0x5 ;  /* 0x0000000508087211 */ /* 0x000fe200078f28ff */
[----:B------:R-:W-:Y:S01]  /*1590*/  UISETP.LT.AND UP0, UPT, UR40, 0x1, UPT ;  /* 0x000000012800788c */ /* 0x000fe2000bf01270 */
[--C-:B------:R-:W-:Y:S01]  /*15a0*/  SHF.R.S32.HI R92, RZ, 0x2, R3.reuse ;  /* 0x00000002ff5c7819 */ /* 0x100fe20000011403 */
[----:B------:R-:W-:Y:S01]  /*15b0*/  UIADD3 UR5, UR43, -0x1, URZ ;  /* 0xffffffff2b057890 */ /* 0x000fe2000fffe03f */
[----:B------:R-:W-:Y:S01]  /*15c0*/  SHF.R.S32.HI R7, RZ, 0x1f, R3 ;  /* 0x0000001fff077819 */ /* 0x000fe20000011403 */
[----:B------:R-:W-:Y:S01]  /*15d0*/  USEL UR42, UR40, 0x1, UP0 ;  /* 0x00000001282a7887 */ /* 0x000fe20008000000 */
[----:B------:R-:W-:Y:S01]  /*15e0*/  LOP3.LUT R4, R3, 0xfffffffc, RZ, 0xc0, !PT ;  /* 0xfffffffc03047812 */ /* 0x000fe200078ec0ff */
[----:B------:R-:W3:Y:S01]  /*15f0*/  LDC R98, c[0x0][0x658] ;  /* 0x00019600ff627b82 */ /* 0x000ee20000000800 */
[----:B------:R-:W-:Y:S01]  /*1600*/  LEA.HI R7, R7, R92, RZ, 0x3 ;  /* 0x0000005c07077211 */ /* 0x000fe200078f18ff */
[----:B------:R-:W-:Y:S01]  /*1610*/  UMOV UR41, 0x400 ;  /* 0x0000040000297882 */ /* 0x000fe20000000000 */
[----:B------:R-:W-:Y:S01]  /*1620*/  SHF.R.S32.HI R3, RZ, 0x5, R8 ;  /* 0x00000005ff037819 */ /* 0x000fe20000011408 */
[----:B------:R-:W-:Y:S01]  /*1630*/  UISETP.NE.AND UP0, UPT, UR5, URZ, UPT ;  /* 0x0000003f0500728c */ /* 0x000fe2000bf05270 */
[----:B------:R-:W-:Y:S01]  /*1640*/  LOP3.LUT R7, R7, 0xfffffff8, RZ, 0xc0, !PT ;  /* 0xfffffff807077812 */ /* 0x000fe200078ec0ff */
[----:B------:R-:W-:Y:S01]  /*1650*/  IMAD.IADD R4, R5, 0x1, -R4 ;  /* 0x0000000105047824 */ /* 0x000fe200078e0a04 */
[----:B------:R-:W-:Y:S01]  /*1660*/  ULDC UR6, c[0x0][0x284] ;  /* 0x0000a10000067ab9 */ /* 0x000fe20000000800 */
[----:B------:R-:W4:Y:S01]  /*1670*/  LDC.64 R96, c[0x0][0x5c8] ;  /* 0x00017200ff607b82 */ /* 0x000f220000000a00 */
[----:B------:R-:W-:Y:S01]  /*1680*/  IMAD.MOV.U32 R5, RZ, RZ, 0x1 ;  /* 0x00000001ff057424 */ /* 0x000fe200078e00ff */
[----:B------:R-:W-:Y:S01]  /*1690*/  LOP3.LUT R104, R23, 0x1, RZ, 0xfc, !PT ;  /* 0x0000000117687812 */ /* 0x000fe200078efcff */
[----:B------:R-:W-:Y:S01]  /*16a0*/  IMAD.IADD R92, R92, 0x1, -R7 ;  /* 0x000000015c5c7824 */ /* 0x000fe200078e0a07 */
[----:B------:R-:W-:Y:S01]  /*16b0*/  USHF.L.U32 UR45, UR40, 0x1, URZ ;  /* 0x00000001282d7899 */ /* 0x000fe2000800063f */
[----:B------:R-:W-:Y:S01]  /*16c0*/  IMAD.SHL.U32 R94, R4, 0x2, RZ ;  /* 0x00000002045e7824 */ /* 0x000fe200078e00ff */
[----:B------:R-:W-:Y:S01]  /*16d0*/  UIADD3 UR42, -UR42, UR40, URZ ;  /* 0x000000282a2a7290 */ /* 0x000fe2000fffe13f */
[--C-:B------:R-:W-:Y:S01]  /*16e0*/  IMAD R103, R3, -0x10, -R92.reuse ;  /* 0xfffffff003677824 */ /* 0x100fe200078e0a5c */
[----:B------:R-:W0:Y:S01]  /*16f0*/  LDC R99, c[0x0][0x288] ;  /* 0x0000a200ff637b82 */ /* 0x000e220000000800 */
[----:B------:R-:W-:Y:S01]  /*1700*/  SHF.R.S32.HI R93, RZ, 0x1f, R92 ;  /* 0x0000001fff5d7819 */ /* 0x000fe2000001145c */
[----:B-1----:R-:W-:Y:S01]  /*1710*/  ULEA UR41, UR4, UR41, 0x18 ;  /* 0x0000002904297291 */ /* 0x002fe2000f8ec03f */
[----:B------:R-:W-:Y:S01]  /*1720*/  SHF.R.S32.HI R95, RZ, 0x1f, R94 ;  /* 0x0000001fff5f7819 */ /* 0x000fe2000001145e */
[----:B------:R-:W-:Y:S01]  /*1730*/  USHF.L.U32 UR4, UR5, 0x3, URZ ;  /* 0x0000000305047899 */ /* 0x000fe2000800063f */
[----:B------:R-:W-:Y:S01]  /*1740*/  VIADD R103, R103, UR6 ;  /* 0x0000000667677c36 */ /* 0x000fe20008000000 */
[----:B------:R-:W-:Y:S01]  /*1750*/  USEL UR5, URZ, 0x1, UP0 ;  /* 0x000000013f057887 */ /* 0x000fe20008000000 */
[----:B------:R-:W-:Y:S01]  /*1760*/  IMAD.WIDE R92, R3, 0x10, R92 ;  /* 0x00000010035c7825 */ /* 0x000fe200078e025c */
[----:B------:R-:W1:Y:S01]  /*1770*/  LDC R101, c[0x0][0x600] ;  /* 0x00018000ff657b82 */ /* 0x000e620000000800 */
[----:B------:R-:W-:-:S02]  /*1780*/  UIADD3 UR46, UR41, 0xa0, URZ ;  /* 0x000000a0292e7890 */ /* 0x000fc4000fffe03f */
[----:B------:R-:W-:Y:S01]  /*1790*/  IMAD.MOV.U32 R3, RZ, RZ, -0x1 ;  /* 0xffffffffff037424 */ /* 0x000fe200078e00ff */
[----:B------:R-:W-:Y:S01]  /*17a0*/  ULOP3.LUT UR4, UR4, 0x8, URZ, 0xc0, !UPT ;  /* 0x0000000804047892 */ /* 0x000fe2000f8ec03f */
[----:B------:R-:W-:Y:S01]  /*17b0*/  IMAD.U32 R105, RZ, RZ, UR5 ;  /* 0x00000005ff697e24 */ /* 0x000fe2000f8e00ff */
[----:B------:R-:W-:Y:S02]  /*17c0*/  ULEA UR43, UR43, UR46, 0x3 ;  /* 0x0000002e2b2b7291 */ /* 0x000fe4000f8e183f */
[-C--:B---3--:R-:W-:Y:S01]  /*17d0*/  SHF.L.U32 R3, R3, R98.reuse, RZ ;  /* 0x0000006203037219 */ /* 0x088fe200000006ff */
[----:B------:R-:W-:Y:S01]  /*17e0*/  ULOP3.LUT UR47, UR4, 0x8, URZ, 0x3c, !UPT ;  /* 0x00000008042f7892 */ /* 0x000fe2000f8e3c3f */
[C---:B----4-:R-:W-:Y:S01]  /*17f0*/  SHF.L.U64.HI R97, R96.reuse, 0x3, R97 ;  /* 0x0000000360617819 */ /* 0x050fe20000010261 */
[----:B------:R-:W-:Y:S01]  /*1800*/  IMAD.SHL.U32 R96, R96, 0x8, RZ ;  /* 0x0000000860607824 */ /* 0x000fe200078e00ff */
[----:B------:R-:W-:Y:S01]  /*1810*/  SHF.L.U32 R98, R5, R98, RZ ;  /* 0x0000006205627219 */ /* 0x000fe200000006ff */
[----:B------:R-:W-:Y:S01]  /*1820*/  ULOP3.LUT UR44, UR4, 0x18, URZ, 0x3c, !UPT ;  /* 0x00000018042c7892 */ /* 0x000fe2000f8e3c3f */
[----:B------:R-:W-:Y:S01]  /*1830*/  LOP3.LUT R102, RZ, R3, RZ, 0x33, !PT ;  /* 0x00000003ff667212 */ /* 0x000fe200078e33ff */
[----:B0-----:R-:W-:-:S02]  /*1840*/  IMAD R99, R4, -0x2, R99 ;  /* 0xfffffffe04637824 */ /* 0x001fc400078e0263 */
[----:B-1----:R-:W-:Y:S01]  /*1850*/  VIADD R101, R101, 0xffffffff ;  /* 0xffffffff65657836 */ /* 0x002fe20000000000 */
[----:B--2---:R-:W-:-:S07]  /*1860*/  SHF.L.U64.HI R100, R10, 0x1, R0 ;  /* 0x000000010a647819 */ /* 0x004fce0000010200 */
.L_x_167:
[----:B------:R-:W-:-:S04]  /*1870*/  SHF.L.U32 R0, R105, 0x1f, RZ ;  /* 0x0000001f69007819 */ /* 0x000fc800000006ff */
[----:B------:R-:W0:Y:S02]  /*1880*/  SYNCS.PHASECHK.TRANS64.TRYWAIT P0, [UR43+-0x8], R0 ;  /* 0xfffff800ff0075a7 */ /* 0x000e24000800016b */
[----:B01-34-:R-:W-:Y:S05]  /*1890*/  @!P0 BRA `(.L_x_20) ;  /* 0x0000006400448947 */ /* 0x01bfea0003800000 */
.L_x_194:
[----:B------:R-:W-:Y:S02]  /*18a0*/  ULDC UR4, c[0x0][0x28c] ;  /* 0x0000a30000047ab9 */ /* 0x000fe40000000800 */
[----:B------:R-:W-:-:S13]  /*18b0*/  ISETP.LT.AND P0, PT, RZ, UR4, PT ;  /* 0x00000004ff007c0c */ /* 0x000fda000bf01270 */
[----:B------:R-:W-:Y:S05]  /*18c0*/  @P0 BRA `(.L_x_21) ;  /* 0x0000000000400947 */ /* 0x000fea0003800000 */
[----:B0-----:R-:W-:Y:S01]  /*18d0*/  MOV R0, 0x0 ;  /* 0x0000000000007802 */ /* 0x001fe20000000f00 */
[----:B------:R-:W-:Y:S01]  /*18e0*/  ULDC.64 UR4, c[0x4][0x68] ;  /* 0x01001a0000047ab9 */ /* 0x000fe20000000a00 */
[----:B------:R-:W-:Y:S01]  /*18f0*/  ULDC.64 UR6, c[0x4][0x8] ;  /* 0x0100020000067ab9 */ /* 0x000fe20000000a00 */
[----:B------:R-:W-:Y:S01]  /*1900*/  IMAD.U32 R4, RZ, RZ, UR4 ;  /* 0x00000004ff047e24 */ /* 0x000fe2000f8e00ff */
[----:B------:R0:W1:Y:S01]  /*1910*/  LDC.64 R14, c[0x4][R0] ;  /* 0x01000000000e7b82 */ /* 0x0000620000000a00 */
[----:B------:R-:W-:Y:S01]  /*1920*/  IMAD.U32 R5, RZ, RZ, UR5 ;  /* 0x00000005ff057e24 */ /* 0x000fe2000f8e00ff */
[----:B------:R-:W-:Y:S01]  /*1930*/  ULDC.64 UR4, c[0x4][0x70] ;  /* 0x01001c0000047ab9 */ /* 0x000fe20000000a00 */
[----:B------:R-:W-:Y:S02]  /*1940*/  IMAD.U32 R10, RZ, RZ, UR6 ;  /* 0x00000006ff0a7e24 */ /* 0x000fe4000f8e00ff */
[----:B------:R-:W-:Y:S02]  /*1950*/  IMAD.U32 R6, RZ, RZ, UR4 ;  /* 0x00000004ff067e24 */ /* 0x000fe4000f8e00ff */
[----:B------:R-:W-:-:S02]  /*1960*/  IMAD.U32 R7, RZ, RZ, UR5 ;  /* 0x00000005ff077e24 */ /* 0x000fc4000f8e00ff */
[----:B------:R-:W-:Y:S02]  /*1970*/  IMAD.U32 R11, RZ, RZ, UR7 ;  /* 0x00000007ff0b7e24 */ /* 0x000fe4000f8e00ff */
[----:B------:R-:W-:Y:S02]  /*1980*/  IMAD.MOV.U32 R8, RZ, RZ, 0x1e1 ;  /* 0x000001e1ff087424 */ /* 0x000fe400078e00ff */
[----:B------:R-:W-:Y:S02]  /*1990*/  IMAD.MOV.U32 R12, RZ, RZ, 0x1 ;  /* 0x00000001ff0c7424 */ /* 0x000fe400078e00ff */
[----:B0-----:R-:W-:-:S07]  /*19a0*/  IMAD.MOV.U32 R13, RZ, RZ, RZ ;  /* 0x000000ffff0d7224 */ /* 0x001fce00078e00ff */
[----:B------:R-:W-:-:S07]  /*19b0*/  LEPC R20, `(.L_x_21) ;  /* 0x000000001014794e */ /* 0x000fce0000000000 */
[----:B-1---5:R-:W-:Y:S05]  /*19c0*/  CALL.ABS.NOINC R14 ;  /* 0x000000000e007343 */ /* 0x022fea0003c00000 */
.L_x_21:
[----:B------:R-:W-:-:S13]  /*19d0*/  ISETP.NE.AND P0, PT, R104, 0x3, PT ;  /* 0x000000036800780c */ /* 0x000fda0003f05270 */
[----:B------:R-:W-:Y:S05]  /*19e0*/  @!P0 BRA `(.L_x_22) ;  /* 0x0000000000048947 */ /* 0x000fea0003800000 */
[----:B------:R-:W-:Y:S01]  /*19f0*/  BPT.TRAP 0x1 ;  /* 0x000000040000795c */ /* 0x000fe20000300000 */
.L_x_22:
[----:B0-----:R-:W-:Y:S02]  /*1a00*/  IMAD.U32 R3, RZ, RZ, UR38 ;  /* 0x00000026ff037e24 */ /* 0x001fe4000f8e00ff */
[----:B------:R-:W-:-:S03]  /*1a10*/  IMAD.U32 R0, RZ, RZ, UR39 ;  /* 0x00000027ff007e24 */ /* 0x000fc6000f8e00ff */
[----:B------:R-:W-:Y:S02]  /*1a20*/  LEA R3, R3, UR41, 0x3 ;  /* 0x0000002903037c11 */ /* 0x000fe4000f8e18ff */
[----:B------:R-:W-:-:S04]  /*1a30*/  SHF.L.U32 R0, R0, 0x1f, RZ ;  /* 0x0000001f00007819 */ /* 0x000fc800000006ff */
[----:B------:R0:W1:Y:S01]  /*1a40*/  SYNCS.PHASECHK.TRANS64.TRYWAIT P1, [R3+URZ], R0 ;  /* 0x00000000030075a7 */ /* 0x000062000802017f */
[----:B------:R-:W-:Y:S05]  /*1a50*/  @!P0 BRA `(.L_x_23) ;  /* 0x0000000000048947 */ /* 0x000fea0003800000 */
[----:B------:R-:W-:Y:S01]  /*1a60*/  BPT.TRAP 0x1 ;  /* 0x000000040000795c */ /* 0x000fe20000300000 */
.L_x_23:
[----:B------:R-:W-:-:S05]  /*1a70*/  IMAD.U32 R4, RZ, RZ, UR42 ;  /* 0x0000002aff047e24 */ /* 0x000fca000f8e00ff */
[----:B------:R-:W-:Y:S01]  /*1a80*/  ISETP.GE.AND P2, PT, R4, 0x1, PT ;  /* 0x000000010400780c */ /* 0x000fe20003f46270 */
[----:B-1----:R-:W-:-:S12]  /*1a90*/  @P1 BRA `(.L_x_24) ;  /* 0x0000000000081947 */ /* 0x002fd80003800000 */
[----:B------:R-:W1:Y:S02]  /*1aa0*/  SYNCS.PHASECHK.TRANS64.TRYWAIT P1, [R3+URZ], R0 ;  /* 0x00000000030075a7 */ /* 0x000e64000802017f */
[----:B-1----:R-:W-:Y:S05]  /*1ab0*/  @!P1 BRA `(.L_x_25) ;  /* 0x0000006000d49947 */ /* 0x002fea0003800000 */
.L_x_24:
[----:B------:R-:W-:Y:S05]  /*1ac0*/  WARPSYNC.ALL ;  /* 0x0000000000007948 */ /* 0x000fea0003800000 */
[----:B------:R-:W-:Y:S01]  /*1ad0*/  UIADD3 UR4, UR41, 0x180, URZ ;  /* 0x0000018029047890 */ /* 0x000fe2000fffe03f */
[----:B------:R-:W-:Y:S01]  /*1ae0*/  WARPGROUP.ARRIVE ;  /* 0x00000000000079c5 */ /* 0x000fe20000000000 */
[----:B------:R-:W-:Y:S02]  /*1af0*/  UIADD3 UR5, UR41, 0x12180, URZ ;  /* 0x0001218029057890 */ /* 0x000fe4000fffe03f */
[----:B------:R-:W-:Y:S02]  /*1b00*/  USHF.R.U32.HI UR4, URZ, 0x4, UR4 ;  /* 0x000000043f047899 */ /* 0x000fe40008011604 */
[----:B------:R-:W-:-:S02]  /*1b10*/  USHF.R.U32.HI UR5, URZ, 0x4, UR5 ;  /* 0x000000043f057899 */ /* 0x000fc40008011605 */
[----:B------:R-:W-:Y:S02]  /*1b20*/  ULOP3.LUT UR4, UR4, 0x3fff, URZ, 0xc0, !UPT ;  /* 0x00003fff04047892 */ /* 0x000fe4000f8ec03f */
[----:B------:R-:W-:Y:S02]  /*1b30*/  ULOP3.LUT UR5, UR5, 0x3fff, URZ, 0xc0, !UPT ;  /* 0x00003fff05057892 */ /* 0x000fe4000f8ec03f */
[----:B------:R-:W-:Y:S02]  /*1b40*/  ULOP3.LUT UR8, UR4, 0x10000, URZ, 0xfc, !UPT ;  /* 0x0001000004087892 */ /* 0x000fe4000f8efc3f */
[----:B------:R-:W-:Y:S02]  /*1b50*/  ULOP3.LUT UR9, UR5, 0x10000, URZ, 0xfc, !UPT ;  /* 0x0001000005097892 */ /* 0x000fe4000f8efc3f */
[----:B------:R-:W-:Y:S02]  /*1b60*/  ULEA UR10, UR38, UR8, 0x9 ;  /* 0x00000008260a7291 */ /* 0x000fe4000f8e483f */
[----:B------:R-:W-:Y:S01]  /*1b70*/  ULEA UR11, UR38, UR9, 0xa ;  /* 0x00000009260b7291 */ /* 0x000fe2000f8e503f */
[----:B------:R-:W-:Y:S01]  /*1b80*/  UMOV UR5, 0x40000040 ;  /* 0x4000004000057882 */ /* 0x000fe20000000000 */
[----:B------:R-:W-:-:S03]  /*1b90*/  UMOV UR7, 0x40000040 ;  /* 0x4000004000077882 */ /* 0x000fc60000000000 */
[----:B------:R-:W-:Y:S02]  /*1ba0*/  UMOV UR4, UR10 ;  /* 0x0000000a00047c82 */ /* 0x000fe40008000000 */
[----:B------:R-:W-:Y:S02]  /*1bb0*/  UMOV UR6, UR11 ;  /* 0x0000000b00067c82 */ /* 0x000fe40008000000 */
[----:B------:R-:W-:Y:S01]  /*1bc0*/  HGMMA.64x128x16.F32.BF16 R24, gdesc[UR4], RZ, !UPT, gsb0 ;  /* 0x01e00000041879f0 */ /* 0x000fe2000c0018ff */
[----:B------:R-:W-:Y:S02]  /*1bd0*/  UIADD3 UR4, UR10, 0x2, URZ ;  /* 0x000000020a047890 */ /* 0x000fe4000fffe03f */
[----:B------:R-:W-:Y:S01]  /*1be0*/  UIADD3 UR6, UR11, 0x2, URZ ;  /* 0x000000020b067890 */ /* 0x000fe2000fffe03f */
[----:B------:R-:W-:Y:S01]  /*1bf0*/  UMOV UR5, 0x40000040 ;  /* 0x4000004000057882 */ /* 0x000fe20000000000 */
[----:B------:R-:W-:Y:S01]  /*1c00*/  UMOV UR7, 0x40000040 ;  /* 0x4000004000077882 */ /* 0x000fe20000000000 */
[----:B------:R-:W-:-:S02]  /*1c10*/  WARPGROUP.DEPBAR.LE gsb0, 0x0 ;  /* 0x00008000000079c5 */ /* 0x000fc40000010000 */
[----:B------:R-:W-:-:S06]  /*1c20*/  WARPGROUP.ARRIVE ;  /* 0x00000000000079c5 */ /* 0x000fcc0000000000 */
[----:B------:R-:W-:Y:S01]  /*1c30*/  HGMMA.64x128x16.F32.BF16 R24, gdesc[UR4], R24, gsb0 ;  /* 0x01e00000041879f0 */ /* 0x000fe20008001818 */
[----:B------:R-:W-:Y:S02]  /*1c40*/  UIADD3 UR4, UR10, 0x4, URZ ;  /* 0x000000040a047890 */ /* 0x000fe4000fffe03f */
[----:B------:R-:W-:Y:S01]  /*1c50*/  UIADD3 UR6, UR11, 0x4, URZ ;  /* 0x000000040b067890 */ /* 0x000fe2000fffe03f */
[----:B------:R-:W-:Y:S01]  /*1c60*/  UMOV UR5, 0x40000040 ;  /* 0x4000004000057882 */ /* 0x000fe20000000000 */
[----:B------:R-:W-:Y:S01]  /*1c70*/  UMOV UR7, 0x40000040 ;  /* 0x4000004000077882 */ /* 0x000fe20000000000 */
[----:B------:R-:W-:Y:S02]  /*1c80*/  WARPGROUP.DEPBAR.LE gsb0, 0x0 ;  /* 0x00008000000079c5 */ /* 0x000fe40000010000 */
        /* <DEDUP_REMOVED lines=8> */
[----:B------:R-:W-:Y:S03]  /*1d10*/  HGMMA.64x128x16.F32.BF16 R24, gdesc[UR4], R24, gsb0 ;  /* 0x01e00000041879f0 */ /* 0x000fe60008001818 */
[----:B------:R-:W-:Y:S02]  /*1d20*/  WARPGROUP.DEPBAR.LE gsb0, 0x0 ;  /* 0x00008000000079c5 */ /* 0x000fe40000010000 */
[----:B------:R-:W-:Y:S05]  /*1d30*/  @!P2 BRA `(.L_x_26) ;  /* 0x000000040014a947 */ /* 0x000fea0003800000 */
[----:B------:R-:W-:Y:S01]  /*1d40*/  UIADD3 UR4, UR38, 0x1, URZ ;  /* 0x0000000126047890 */ /* 0x000fe2000fffe03f */
[----:B01----:R-:W-:Y:S02]  /*1d50*/  IMAD.U32 R0, RZ, RZ, UR42 ;  /* 0x0000002aff007e24 */ /* 0x003fe4000f8e00ff */
[----:B------:R-:W-:Y:S01]  /*1d60*/  IMAD.U32 R3, RZ, RZ, UR38 ;  /* 0x00000026ff037e24 */ /* 0x000fe2000f8e00ff */
[----:B------:R-:W-:-:S04]  /*1d70*/  UISETP.NE.AND UP0, UPT, UR4, 0x9, UPT ;  /* 0x000000090400788c */ /* 0x000fc8000bf05270 */
[----:B------:R-:W-:Y:S02]  /*1d80*/  USEL UR5, URZ, 0x1, UP0 ;  /* 0x000000013f057887 */ /* 0x000fe40008000000 */
[----:B------:R-:W-:Y:S02]  /*1d90*/  USEL UR10, UR4, URZ, UP0 ;  /* 0x0000003f040a7287 */ /* 0x000fe40008000000 */
[----:B------:R-:W-:-:S06]  /*1da0*/  ULOP3.LUT UR5, UR39, UR5, URZ, 0x3c, !UPT ;  /* 0x0000000527057292 */ /* 0x000fcc000f8e3c3f */
[----:B------:R-:W-:-:S07]  /*1db0*/  IMAD.U32 R6, RZ, RZ, UR5 ;  /* 0x00000005ff067e24 */ /* 0x000fce000f8e00ff */
.L_x_33:
[----:B------:R-:W-:Y:S05]  /*1dc0*/  @!P0 BRA `(.L_x_27) ;  /* 0x0000000000048947 */ /* 0x000fea0003800000 */
[----:B------:R-:W-:Y:S01]  /*1dd0*/  BPT.TRAP 0x1 ;  /* 0x000000040000795c */ /* 0x000fe20000300000 */
.L_x_27:
[----:B------:R-:W-:Y:S01]  /*1de0*/  ULEA UR4, UR10, UR41, 0x3 ;  /* 0x000000290a047291 */ /* 0x000fe2000f8e183f */
[----:B------:R-:W-:-:S08]  /*1df0*/  SHF.L.U32 R4, R6, 0x1f, RZ ;  /* 0x0000001f06047819 */ /* 0x000fd000000006ff */
[----:B------:R0:W1:Y:S01]  /*1e00*/  SYNCS.PHASECHK.TRANS64.TRYWAIT P1, [UR4], R4 ;  /* 0x00000004ff0075a7 */ /* 0x0000620008020144 */
[----:B------:R-:W-:Y:S05]  /*1e10*/  @!P0 BRA `(.L_x_28) ;  /* 0x0000000000048947 */ /* 0x000fea0003800000 */
[----:B------:R-:W-:Y:S01]  /*1e20*/  BPT.TRAP 0x1 ;  /* 0x000000040000795c */ /* 0x000fe20000300000 */
.L_x_28:
[----:B-1----:R-:W-:Y:S05]  /*1e30*/  @P1 BRA `(.L_x_29) ;  /* 0x0000000000081947 */ /* 0x002fea0003800000 */
[----:B------:R-:W1:Y:S02]  /*1e40*/  SYNCS.PHASECHK.TRANS64.TRYWAIT P1, [UR4], R4 ;  /* 0x00000004ff0075a7 */ /* 0x000e640008020144 */
[----:B-1----:R-:W-:Y:S05]  /*1e50*/  @!P1 BRA `(.L_x_30) ;  /* 0x0000006000009947 */ /* 0x002fea0003800000 */
.L_x_29:
[----:B------:R-:W-:Y:S01]  /*1e60*/  ULEA UR11, UR10, UR8, 0x9 ;  /* 0x000000080a0b7291 */ /* 0x000fe2000f8e483f */
[----:B------:R-:W-:Y:S01]  /*1e70*/  WARPGROUP.ARRIVE ;  /* 0x00000000000079c5 */ /* 0x000fe20000000000 */
[----:B------:R-:W-:Y:S01]  /*1e80*/  ULEA UR12, UR10, UR9, 0xa ;  /* 0x000000090a0c7291 */ /* 0x000fe2000f8e503f */
[----:B------:R-:W-:Y:S01]  /*1e90*/  UMOV UR5, 0x40000040 ;  /* 0x4000004000057882 */ /* 0x000fe20000000000 */
[----:B------:R-:W-:-:S03]  /*1ea0*/  UMOV UR7, 0x40000040 ;  /* 0x4000004000077882 */ /* 0x000fc60000000000 */
[----:B------:R-:W-:Y:S02]  /*1eb0*/  UMOV UR4, UR11 ;  /* 0x0000000b00047c82 */ /* 0x000fe40008000000 */
[----:B------:R-:W-:Y:S02]  /*1ec0*/  UMOV UR6, UR12 ;  /* 0x0000000c00067c82 */ /* 0x000fe40008000000 */
[----:B------:R-:W-:Y:S01]  /*1ed0*/  HGMMA.64x128x16.F32.BF16 R24, gdesc[UR4], R24, gsb0 ;  /* 0x01e00000041879f0 */ /* 0x000fe20008001818 */
        /* <DEDUP_REMOVED lines=23> */
[----:B------:R-:W-:Y:S01]  /*2050*/  BPT.TRAP 0x1 ;  /* 0x000000040000795c */ /* 0x000fe20000300000 */
.L_x_31:
[----:B------:R-:W-:-:S13]  /*2060*/  ISETP.NE.AND P1, PT, R89, RZ, PT ;  /* 0x000000ff5900720c */ /* 0x000fda0003f25270 */
[----:B01----:R-:W-:-:S05]  /*2070*/  @P1 LEA R4, R3, UR41, 0x3 ;  /* 0x0000002903041c11 */ /* 0x003fca000f8e18ff */
[----:B------:R-:W-:-:S05]  /*2080*/  @P1 VIADD R5, R4, 0x48 ;  /* 0x0000004804051836 */ /* 0x000fca0000000000 */
[----:B------:R-:W-:-:S04]  /*2090*/  @P1 PRMT R5, R88, 0x654, R5 ;  /* 0x0000065458051816 */ /* 0x000fc80000000005 */
[----:B------:R0:W-:Y:S01]  /*20a0*/  @P1 SYNCS.ARRIVE.TRANS64.RED.A1T0 RZ, [R5+URZ], RZ ;  /* 0x000000ff05ff19a7 */ /* 0x0001e2000810043f */
[----:B------:R-:W-:-:S13]  /*20b0*/  ISETP.GT.U32.AND P1, PT, R23, 0x1, PT ;  /* 0x000000011700780c */ /* 0x000fda0003f24070 */
[----:B0-----:R-:W-:Y:S05]  /*20c0*/  @P1 BRA `(.L_x_32) ;  /* 0x0000000000041947 */ /* 0x001fea0003800000 */
[----:B------:R-:W-:Y:S01]  /*20d0*/  BPT.TRAP 0x1 ;  /* 0x000000040000795c */ /* 0x000fe20000300000 */
.L_x_32:
[----:B------:R-:W-:Y:S01]  /*20e0*/  UIADD3 UR10, UR10, 0x1, URZ ;  /* 0x000000010a0a7890 */ /* 0x000fe2000fffe03f */
[C---:B------:R-:W-:Y:S01]  /*20f0*/  ISETP.GT.AND P2, PT, R0.reuse, 0x1, PT ;  /* 0x000000010000780c */ /* 0x040fe20003f44270 */
[----:B------:R-:W-:Y:S02]  /*2100*/  VIADD R3, R3, 0x1 ;  /* 0x0000000103037836 */ /* 0x000fe40000000000 */
[----:B------:R-:W-:Y:S01]  /*2110*/  UISETP.NE.AND UP0, UPT, UR10, 0x9, UPT ;  /* 0x000000090a00788c */ /* 0x000fe2000bf05270 */
[----:B------:R-:W-:Y:S02]  /*2120*/  VIADD R0, R0, 0xffffffff ;  /* 0xffffffff00007836 */ /* 0x000fe40000000000 */
[C---:B------:R-:W-:Y:S01]  /*2130*/  ISETP.NE.AND P1, PT, R3.reuse, 0x9, PT ;  /* 0x000000090300780c */ /* 0x040fe20003f25270 */
[----:B------:R-:W-:Y:S02]  /*2140*/  USEL UR4, URZ, 0x1, UP0 ;  /* 0x000000013f047887 */ /* 0x000fe40008000000 */
[----:B------:R-:W-:Y:S01]  /*2150*/  USEL UR10, UR10, URZ, UP0 ;  /* 0x0000003f0a0a7287 */ /* 0x000fe20008000000 */
[----:B------:R-:W-:-:S03]  /*2160*/  SEL R3, R3, RZ, P1 ;  /* 0x000000ff03037207 */ /* 0x000fc60000800000 */
[----:B------:R-:W-:Y:S01]  /*2170*/  LOP3.LUT R6, R6, UR4, RZ, 0x3c, !PT ;  /* 0x0000000406067c12 */ /* 0x000fe2000f8e3cff */
[----:B------:R-:W-:Y:S07]  /*2180*/  @P2 BRA `(.L_x_33) ;  /* 0xfffffffc000c2947 */ /* 0x000fee000383ffff */
.L_x_26:
[----:B01----:R-:W0:Y:S01]  /*2190*/  LDC R0, c[0x0][0x28c] ;  /* 0x0000a300ff007b82 */ /* 0x003e220000000800 */
[----:B------:R-:W-:-:S04]  /*21a0*/  IMAD.U32 R3, RZ, RZ, UR47 ;  /* 0x0000002fff037e24 */ /* 0x000fc8000f8e00ff */
[----:B------:R1:W-:Y:S01]  /*21b0*/  SYNCS.ARRIVE.TRANS64.A1T0 RZ, [R3+UR46], RZ ;  /* 0x000000ff03ff79a7 */ /* 0x0003e2000810002e */
[----:B0-----:R-:W-:-:S13]  /*21c0*/  ISETP.GE.AND P1, PT, R0, 0x1, PT ;  /* 0x000000010000780c */ /* 0x001fda0003f26270 */
[----:B-1----:R-:W-:Y:S05]  /*21d0*/  @!P1 BRA `(.L_x_34) ;  /* 0x0000000000449947 */ /* 0x002fea0003800000 */
[----:B------:R-:W-:Y:S05]  /*21e0*/  @!P0 BRA `(.L_x_35) ;  /* 0x0000000000048947 */ /* 0x000fea0003800000 */
[----:B------:R-:W-:Y:S01]  /*21f0*/  BPT.TRAP 0x1 ;  /* 0x000000040000795c */ /* 0x000fe20000300000 */
.L_x_35:
[----:B------:R-:W-:-:S13]  /*2200*/  ISETP.NE.AND P0, PT, R89, RZ, PT ;  /* 0x000000ff5900720c */ /* 0x000fda0003f05270 */
[----:B------:R-:W-:-:S05]  /*2210*/  VOTEU.ANY UP0, P0 ;  /* 0x00000000003f7886 */ /* 0x000fca0000000100 */
[----:B------:R-:W-:-:S06]  /*2220*/  @UP0 UIADD3 UR4, UR38, UR42, URZ ;  /* 0x0000002a26040290 */ /* 0x000fcc000fffe03f */
[----:B------:R-:W-:Y:S02]  /*2230*/  IMAD.U32 R4, RZ, RZ, UR4 ;  /* 0x00000004ff047e24 */ /* 0x000fe4000f8e00ff */
[----:B------:R-:W-:Y:S02]  /*2240*/  IMAD.U32 R3, RZ, RZ, UR4 ;  /* 0x00000004ff037e24 */ /* 0x000fe4000f8e00ff */
[----:B------:R-:W-:-:S05]  /*2250*/  @P0 IMAD.WIDE.U32 R4, R4, 0x38e38e39, RZ ;  /* 0x38e38e3904040825 */ /* 0x000fca00078e00ff */
[----:B------:R-:W-:-:S05]  /*2260*/  @P0 SHF.R.U32.HI R0, RZ, 0x1, R5 ;  /* 0x00000001ff000819 */ /* 0x000fca0000011605 */
[----:B------:R-:W-:-:S05]  /*2270*/  @P0 IMAD R0, R0, -0x9, R3 ;  /* 0xfffffff700000824 */ /* 0x000fca00078e0203 */
[----:B------:R-:W-:-:S05]  /*2280*/  @P0 LEA R0, R0, UR41, 0x3 ;  /* 0x0000002900000c11 */ /* 0x000fca000f8e18ff */
[----:B------:R-:W-:-:S05]  /*2290*/  @P0 VIADD R3, R0, 0x48 ;  /* 0x0000004800030836 */ /* 0x000fca0000000000 */
[----:B------:R-:W-:-:S04]  /*22a0*/  @P0 PRMT R3, R88, 0x654, R3 ;  /* 0x0000065458030816 */ /* 0x000fc80000000003 */
[----:B------:R0:W-:Y:S01]  /*22b0*/  @P0 SYNCS.ARRIVE.TRANS64.RED.A1T0 RZ, [R3+URZ], RZ ;  /* 0x000000ff03ff09a7 */ /* 0x0001e2000810043f */
[----:B------:R-:W-:-:S13]  /*22c0*/  ISETP.GT.U32.AND P0, PT, R23, 0x1, PT ;  /* 0x000000011700780c */ /* 0x000fda0003f04070 */
[----:B0-----:R-:W-:Y:S05]  /*22d0*/  @P0 BRA `(.L_x_34) ;  /* 0x0000000000040947 */ /* 0x001fea0003800000 */
[----:B------:R-:W-:Y:S01]  /*22e0*/  BPT.TRAP 0x1 ;  /* 0x000000040000795c */ /* 0x000fe20000300000 */
.L_x_34:
[----:B------:R-:W-:Y:S01]  /*22f0*/  SHF.L.U32 R0, R105, 0x1f, RZ ;  /* 0x0000001f69007819 */ /* 0x000fe200000006ff */
[----:B------:R-:W-:Y:S01]  /*2300*/  UIADD3 UR38, UR38, UR45, URZ ;  /* 0x0000002d26267290 */ /* 0x000fe2000fffe03f */
[----:B------:R-:W-:Y:S01]  /*2310*/  SHF.R.S32.HI R9, RZ, 0x1f, R19 ;  /* 0x0000001fff097819 */ /* 0x000fe20000011413 */
[----:B------:R-:W-:Y:S01]  /*2320*/  UISETP.GE.U32.AND UP1, UPT, UR45, 0x9, UPT ;  /* 0x000000092d00788c */ /* 0x000fe2000bf26070 */
[----:B------:R-:W0:Y:S01]  /*2330*/  SYNCS.PHASECHK.TRANS64.TRYWAIT P0, [UR43+0x8], R0 ;  /* 0x00000800ff0075a7 */ /* 0x000e22000800016b */
[----:B------:R-:W-:-:S04]  /*2340*/  UISETP.GT.U32.AND UP0, UPT, UR38, 0x8, UPT ;  /* 0x000000082600788c */ /* 0x000fc8000bf04070 */
[----:B------:R-:W-:-:S04]  /*2350*/  UISETP.LT.U32.AND UP0, UPT, UR45, 0x9, UP0 ;  /* 0x000000092d00788c */ /* 0x000fc80008701070 */
[----:B------:R-:W-:Y:S02]  /*2360*/  USEL UR6, URZ, 0x1, !UP0 ;  /* 0x000000013f067887 */ /* 0x000fe4000c000000 */
[----:B------:R-:W-:Y:S02]  /*2370*/  @UP1 UIMAD.WIDE.U32 UR4, UR38, 0x38e38e39, URZ ;  /* 0x38e38e39260418a5 */ /* 0x000fe4000f8e003f */
[----:B------:R-:W-:Y:S02]  /*2380*/  ULOP3.LUT UR39, UR39, UR6, URZ, 0x3c, !UPT ;  /* 0x0000000627277292 */ /* 0x000fe4000f8e3c3f */
[----:B------:R-:W-:-:S04]  /*2390*/  @UP1 USHF.R.U32.HI UR4, URZ, 0x1, UR5 ;  /* 0x000000013f041899 */ /* 0x000fc80008011605 */
[----:B------:R-:W-:Y:S01]  /*23a0*/  @UP1 ULOP3.LUT UR39, UR39, 0x1, UR4, 0x78, !UPT ;  /* 0x0000000127271892 */ /* 0x000fe2000f8e7804 */
[----:B0-----:R-:W-:Y:S11]  /*23b0*/  @!P0 BRA `(.L_x_36) ;  /* 0x0000005800c08947 */ /* 0x001ff60003800000 */
.L_x_195:
[----:B------:R-:W-:Y:S01]  /*23c0*/  ULDC.64 UR4, c[0x0][0x5d0] ;  /* 0x0001740000047ab9 */ /* 0x000fe20000000a00 */
[----:B------:R-:W-:Y:S01]  /*23d0*/  ULDC UR6, c[0x0][0x284] ;  /* 0x0000a10000067ab9 */ /* 0x000fe20000000800 */
[----:B0-----:R-:W-:Y:S02]  /*23e0*/  IMAD R0, R9, UR4, RZ ;  /* 0x0000000409007c24 */ /* 0x001fe4000f8e02ff */
[----:B------:R-:W-:Y:S02]  /*23f0*/  IMAD.SHL.U32 R12, R18, 0x80, RZ ;  /* 0x00000080120c7824 */ /* 0x000fe400078e00ff */
[C---:B------:R-:W-:Y:S02]  /*2400*/  IMAD R3, R19.reuse, UR5, R0 ;  /* 0x0000000513037c24 */ /* 0x040fe4000f8e0200 */
[----:B------:R-:W-:Y:S01]  /*2410*/  IMAD.SHL.U32 R0, R22, 0x40, RZ ;  /* 0x0000004016007824 */ /* 0x000fe200078e00ff */
[----:B------:R-:W-:Y:S01]  /*2420*/  SHF.R.S32.HI R13, RZ, 0x1f, R12 ;  /* 0x0000001fff0d7819 */ /* 0x000fe2000001140c */
[----:B------:R-:W-:Y:S01]  /*2430*/  IMAD.WIDE.U32 R4, R19, UR4, R94 ;  /* 0x0000000413047c25 */ /* 0x000fe2000f8e005e */
[----:B------:R-:W-:-:S02]  /*2440*/  ULDC.64 UR4, c[0x0][0x5c8] ;  /* 0x0001720000047ab9 */ /* 0x000fc40000000a00 */
[----:B------:R-:W-:Y:S01]  /*2450*/  ISETP.GE.AND P0, PT, R0, UR6, PT ;  /* 0x0000000600007c0c */ /* 0x000fe2000bf06270 */
[----:B------:R-:W-:Y:S01]  /*2460*/  ULDC UR6, c[0x0][0x288] ;  /* 0x0000a20000067ab9 */ /* 0x000fe20000000800 */
[----:B------:R-:W-:Y:S01]  /*2470*/  IADD3 R4, P1, R12, R4, RZ ;  /* 0x000000040c047210 */ /* 0x000fe20007f3e0ff */
[----:B------:R-:W-:Y:S01]  /*2480*/  IMAD.WIDE R20, R22, 0x40, R92 ;  /* 0x0000004016147825 */ /* 0x000fe200078e025c */
[----:B------:R-:W-:Y:S02]  /*2490*/  ISETP.GE.OR P0, PT, R12, UR6, P0 ;  /* 0x000000060c007c0c */ /* 0x000fe40008706670 */
[----:B------:R-:W-:Y:S01]  /*24a0*/  IADD3.X R5, R13, R5, R3, P1, !PT ;  /* 0x000000050d057210 */ /* 0x000fe20000ffe403 */
[----:B------:R-:W-:-:S04]  /*24b0*/  IMAD R7, R21, UR4, RZ ;  /* 0x0000000415077c24 */ /* 0x000fc8000f8e02ff */
[C---:B------:R-:W-:Y:S02]  /*24c0*/  IMAD R7, R20.reuse, UR5, R7 ;  /* 0x0000000514077c24 */ /* 0x040fe4000f8e0207 */
[----:B------:R-:W-:-:S04]  /*24d0*/  IMAD.WIDE.U32 R106, R20, UR4, R4 ;  /* 0x00000004146a7c25 */ /* 0x000fc8000f8e0004 */
[----:B------:R-:W-:Y:S05]  /*24e0*/  @P0 BRA `(.L_x_37) ;  /* 0x0000003c00dc0947 */ /* 0x000fea0003800000 */
[----:B-----5:R-:W-:Y:S01]  /*24f0*/  FSETP.NEU.AND P0, PT, R91, RZ, PT ;  /* 0x000000ff5b00720b */ /* 0x020fe20003f0d000 */
[----:B------:R-:W-:Y:S01]  /*2500*/  IMAD.IADD R3, R99, 0x1, -R12 ;  /* 0x0000000163037824 */ /* 0x000fe200078e0a0c */
[----:B------:R-:W-:Y:S01]  /*2510*/  BSSY B0, `(.L_x_37) ;  /* 0x00003f4000007945 */ /* 0x000fe20003800000 */
[----:B------:R-:W-:Y:S02]  /*2520*/  IMAD.IADD R0, R103, 0x1, -R0 ;  /* 0x0000000167007824 */ /* 0x000fe400078e0a00 */
[----:B------:R-:W-:Y:S01]  /*2530*/  IMAD.IADD R115, R107, 0x1, R7 ;  /* 0x000000016b737824 */ /* 0x000fe200078e0207 */
[----:B------:R-:W-:-:S04]  /*2540*/  ISETP.GT.AND P2, PT, R3, RZ, PT ;  /* 0x000000ff0300720c */ /* 0x000fc80003f44270 */
[----:B------:R-:W-:-:S03]  /*2550*/  ISETP.GT.AND P1, PT, R0, RZ, P2 ;  /* 0x000000ff0000720c */ /* 0x000fc60001724270 */
[----:B------:R-:W-:Y:S10]  /*2560*/  @!P0 BRA `(.L_x_38) ;  /* 0x0000002c00208947 */ /* 0x000ff40003800000 */
[----:B------:R-:W0:Y:S01]  /*2570*/  LDC.64 R108, c[0x0][0x5b8] ;  /* 0x00016e00ff6c7b82 */ /* 0x000e220000000a00 */
[----:B------:R-:W-:-:S07]  /*2580*/  ULDC.64 UR4, c[0x0][0x5c0] ;  /* 0x0001700000047ab9 */ /* 0x000fce0000000a00 */
[----:B------:R-:W1:Y:S08]  /*2590*/  LDC.64 R110, c[0x0][0x5b0] ;  /* 0x00016c00ff6e7b82 */ /* 0x000e700000000a00 */
[----:B------:R-:W2:Y:S01]  /*25a0*/  LDC.64 R112, c[0x0][0x5a8] ;  /* 0x00016a00ff707b82 */ /* 0x000ea20000000a00 */
[-C--:B0-----:R-:W-:Y:S02]  /*25b0*/  IMAD R6, R9, R108.reuse, RZ ;  /* 0x0000006c09067224 */ /* 0x081fe400078e02ff */
[----:B------:R-:W-:-:S04]  /*25c0*/  IMAD.WIDE.U32 R4, R19, R108, R94 ;  /* 0x0000006c13047225 */ /* 0x000fc800078e005e */
[----:B------:R-:W-:Y:S01]  /*25d0*/  IMAD R107, R19, R109, R6 ;  /* 0x0000006d136b7224 */ /* 0x000fe200078e0206 */
[----:B------:R-:W-:Y:S01]  /*25e0*/  IADD3 R6, P0, R12, R4, RZ ;  /* 0x000000040c067210 */ /* 0x000fe20007f1e0ff */
[----:B-1----:R-:W-:-:S03]  /*25f0*/  IMAD R4, R21, R110, RZ ;  /* 0x0000006e15047224 */ /* 0x002fc600078e02ff */
[----:B------:R-:W-:Y:S01]  /*2600*/  IADD3.X R7, R13, R5, R107, P0, !PT ;  /* 0x000000050d077210 */ /* 0x000fe200007fe46b */
[C---:B------:R-:W-:Y:S02]  /*2610*/  IMAD R109, R20.reuse, R111, R4 ;  /* 0x0000006f146d7224 */ /* 0x040fe400078e0204 */
[----:B------:R-:W-:-:S04]  /*2620*/  IMAD.WIDE.U32 R4, R20, R110, R6 ;  /* 0x0000006e14047225 */ /* 0x000fc800078e0006 */
[----:B------:R-:W-:Y:S01]  /*2630*/  IMAD.IADD R5, R5, 0x1, R109 ;  /* 0x0000000105057824 */ /* 0x000fe200078e026d */
[----:B--2---:R-:W-:-:S04]  /*2640*/  LEA R10, P0, R4, R112, 0x1 ;  /* 0x00000070040a7211 */ /* 0x004fc800078008ff */
[----:B------:R-:W-:-:S05]  /*2650*/  LEA.HI.X R11, R4, R113, R5, 0x1, P0 ;  /* 0x00000071040b7211 */ /* 0x000fca00000f0c05 */
[----:B------:R-:W2:Y:S01]  /*2660*/  @P1 LDG.E.LTC128B.U16 R18, desc[UR36][R10.64] ;  /* 0x000000240a121981 */ /* 0x000ea2000c1e1520 */
[----:B------:R-:W-:Y:S01]  /*2670*/  IMAD.WIDE.U32 R4, R20, R110, R12 ;  /* 0x0000006e14047225 */ /* 0x000fe200078e000c */
[----:B------:R-:W-:Y:S02]  /*2680*/  BSSY B1, `(.L_x_39) ;  /* 0x0000015000017945 */ /* 0x000fe40003800000 */
[----:B------:R-:W-:-:S04]  /*2690*/  IADD3 R14, P0, R94, R4, RZ ;  /* 0x000000045e0e7210 */ /* 0x000fc80007f1e0ff */
[----:B------:R-:W-:Y:S02]  /*26a0*/  IADD3.X R15, R95, R109, R5, P0, !PT ;  /* 0x0000006d5f0f7210 */ /* 0x000fe400007fe405 */
[----:B------:R-:W-:Y:S01]  /*26b0*/  LEA R8, P0, R106, UR4, 0x1 ;  /* 0x000000046a087c11 */ /* 0x000fe2000f8008ff */
[----:B------:R-:W-:-:S03]  /*26c0*/  IMAD.WIDE.U32 R14, R19, R108, R14 ;  /* 0x0000006c130e7225 */ /* 0x000fc600078e000e */
[----:B------:R-:W-:Y:S02]  /*26d0*/  LEA.HI.X R9, R106, UR5, R115, 0x1, P0 ;  /* 0x000000056a097c11 */ /* 0x000fe400080f0c73 */
[----:B------:R-:W-:-:S04]  /*26e0*/  ISETP.GT.AND P0, PT, R3, 0x1, PT ;  /* 0x000000010300780c */ /* 0x000fc80003f04270 */
[----:B------:R-:W-:Y:S01]  /*26f0*/  ISETP.GT.AND P3, PT, R0, RZ, P0 ;  /* 0x000000ff0000720c */ /* 0x000fe20000764270 */
[----:B--2---:R-:W-:-:S04]  /*2700*/  IMAD.U32 R4, R18, 0x10000, RZ ;  /* 0x0001000012047824 */ /* 0x004fc800078e00ff */
[----:B------:R-:W-:Y:S01]  /*2710*/  FMUL R5, R4, R91 ;  /* 0x0000005b04057220 */ /* 0x000fe20000400000 */
[----:B------:R-:W-:-:S03]  /*2720*/  LEA R4, P4, R14, R112, 0x1 ;  /* 0x000000700e047211 */ /* 0x000fc600078808ff */
[----:B------:R-:W-:-:S05]  /*2730*/  FFMA R5, R24, R90, R5 ;  /* 0x0000005a18057223 */ /* 0x000fca0000000005 */
[----:B------:R-:W-:Y:S01]  /*2740*/  F2FP.BF16.F32.PACK_AB R10, RZ, R5 ;  /* 0x00000005ff0a723e */ /* 0x000fe200000010ff */
[----:B------:R-:W-:-:S03]  /*2750*/  IMAD.IADD R5, R107, 0x1, R15 ;  /* 0x000000016b057824 */ /* 0x000fc600078e020f */
[----:B------:R-:W-:Y:S01]  /*2760*/  PRMT R11, R10, 0x7610, R11 ;  /* 0x000076100a0b7816 */ /* 0x000fe2000000000b */
[----:B------:R-:W-:Y:S01]  /*2770*/  IMAD.SHL.U32 R10, R110, 0x8, RZ ;  /* 0x000000086e0a7824 */ /* 0x000fe200078e00ff */
[----:B------:R-:W-:-:S03]  /*2780*/  LEA.HI.X R5, R14, R113, R5, 0x1, P4 ;  /* 0x000000710e057211 */ /* 0x000fc600020f0c05 */
[----:B------:R0:W-:Y:S02]  /*2790*/  @P1 STG.E.U16 desc[UR36][R8.64], R11 ;  /* 0x0000000b08001986 */ /* 0x0001e4000c101524 */
[----:B0-----:R-:W-:Y:S01]  /*27a0*/  SHF.L.U64.HI R11, R110, 0x3, R111 ;  /* 0x000000036e0b7819 */ /* 0x001fe2000001026f */
[----:B------:R-:W-:Y:S06]  /*27b0*/  @!P3 BRA `(.L_x_40) ;  /* 0x000000000004b947 */ /* 0x000fec0003800000 */
[----:B------:R0:W5:Y:S02]  /*27c0*/  LDG.E.LTC128B.U16 R18, desc[UR36][R4.64+0x2] ;  /* 0x0000022404127981 */ /* 0x000164000c1e1520 */
.L_x_40:
[----:B------:R-:W-:Y:S05]  /*27d0*/  BSYNC B1 ;  /* 0x0000000000017941 */ /* 0x000fea0003800000 */
.L_x_39:
[----:B------:R-:W-:Y:S01]  /*27e0*/  IMAD.WIDE.U32 R10, R20, R110, R10 ;  /* 0x0000006e140a7225 */ /* 0x000fe200078e000a */
[----:B------:R-:W-:-:S03]  /*27f0*/  ISETP.GT.AND P2, PT, R0, 0x8, P2 ;  /* 0x000000080000780c */ /* 0x000fc60001744270 */
[----:B-----5:R-:W-:Y:S01]  /*2800*/  IMAD.U32 R14, R18, 0x10000, RZ ;  /* 0x00010000120e7824 */ /* 0x020fe200078e00ff */
[----:B------:R-:W-:Y:S01]  /*2810*/  IADD3 R6, P1, R6, R10, RZ ;  /* 0x0000000a06067210 */ /* 0x000fe20007f3e0ff */
[----:B------:R-:W-:Y:S02]  /*2820*/  IMAD.IADD R109, R109, 0x1, R11 ;  /* 0x000000016d6d7824 */ /* 0x000fe400078e020b */
[----:B------:R-:W-:Y:S02]  /*2830*/  FMUL R14, R14, R91 ;  /* 0x0000005b0e0e7220 */ /* 0x000fe40000400000 */
[----:B------:R-:W-:Y:S02]  /*2840*/  IMAD.X R7, R109, 0x1, R7, P1 ;  /* 0x000000016d077824 */ /* 0x000fe400008e0607 */
[----:B------:R-:W-:Y:S01]  /*2850*/  FFMA R25, R25, R90, R14 ;  /* 0x0000005a19197223 */ /* 0x000fe2000000000e */
[----:B------:R-:W-:-:S04]  /*2860*/  LEA R14, P1, R6, R112, 0x1 ;  /* 0x00000070060e7211 */ /* 0x000fc800078208ff */
[----:B------:R-:W-:Y:S01]  /*2870*/  LEA.HI.X R15, R6, R113, R7, 0x1, P1 ;  /* 0x00000071060f7211 */ /* 0x000fe200008f0c07 */
[----:B------:R-:W-:Y:S01]  /*2880*/  @P3 IMAD.MOV.U32 R6, RZ, RZ, R8 ;  /* 0x000000ffff063224 */ /* 0x000fe200078e0008 */
[----:B------:R-:W-:Y:S01]  /*2890*/  F2FP.BF16.F32.PACK_AB R25, RZ, R25 ;  /* 0x00000019ff19723e */ /* 0x000fe200000010ff */
[----:B------:R-:W-:-:S05]  /*28a0*/  @P3 IMAD.MOV.U32 R7, RZ, RZ, R9 ;  /* 0x000000ffff073224 */ /* 0x000fca00078e0009 */
[----:B------:R1:W-:Y:S04]  /*28b0*/  @P3 STG.E.U16 desc[UR36][R6.64+0x2], R25 ;  /* 0x0000021906003986 */ /* 0x0003e8000c101524 */
[----:B------:R-:W2:Y:S01]  /*28c0*/  @P2 LDG.E.LTC128B.U16 R18, desc[UR36][R14.64] ;  /* 0x000000240e122981 */ /* 0x000ea2000c1e1520 */
[----:B------:R-:W-:Y:S01]  /*28d0*/  IADD3 R12, P1, P3, R94, R10, R12 ;  /* 0x0000000a5e0c7210 */ /* 0x000fe20007b3e00c */
[----:B------:R-:W-:Y:S01]  /*28e0*/  BSSY B1, `(.L_x_41) ;  /* 0x0000011000017945 */ /* 0x000fe20003800000 */
[----:B------:R-:W-:Y:S02]  /*28f0*/  ISETP.GT.AND P0, PT, R0, 0x8, P0 ;  /* 0x000000080000780c */ /* 0x000fe40000704270 */
[----:B------:R-:W-:-:S03]  /*2900*/  IADD3.X R13, R95, R109, R13, P1, P3 ;  /* 0x0000006d5f0d7210 */ /* 0x000fc60000fe640d */
[----:B------:R-:W-:Y:S01]  /*2910*/  IMAD.WIDE.U32 R12, R19, R108, R12 ;  /* 0x0000006c130c7225 */ /* 0x000fe200078e000c */
[----:B------:R-:W-:-:S03]  /*2920*/  SHF.L.U64.HI R19, R96, 0x1, R97 ;  /* 0x0000000160137819 */ /* 0x000fc60000010261 */
[----:B------:R-:W-:Y:S01]  /*2930*/  IMAD.IADD R13, R107, 0x1, R13 ;  /* 0x000000016b0d7824 */ /* 0x000fe200078e020d */
[----:B-1----:R-:W-:-:S04]  /*2940*/  LEA R6, P3, R12, R112, 0x1 ;  /* 0x000000700c067211 */ /* 0x002fc800078608ff */
[----:B------:R-:W-:Y:S01]  /*2950*/  LEA.HI.X R7, R12, R113, R13, 0x1, P3 ;  /* 0x000000710c077211 */ /* 0x000fe200018f0c0d */
[----:B--2---:R-:W-:-:S04]  /*2960*/  IMAD.U32 R10, R18, 0x10000, RZ ;  /* 0x00010000120a7824 */ /* 0x004fc800078e00ff */
[----:B------:R-:W-:Y:S01]  /*2970*/  FMUL R11, R10, R91 ;  /* 0x0000005b0a0b7220 */ /* 0x000fe20000400000 */
[----:B------:R-:W-:-:S03]  /*2980*/  LEA R10, P1, R96, R8, 0x1 ;  /* 0x00000008600a7211 */ /* 0x000fc600078208ff */
[----:B------:R-:W-:-:S05]  /*2990*/  FFMA R11, R26, R90, R11 ;  /* 0x0000005a1a0b7223 */ /* 0x000fca000000000b */
[----:B------:R-:W-:Y:S01]  /*29a0*/  F2FP.BF16.F32.PACK_AB R14, RZ, R11 ;  /* 0x0000000bff0e723e */ /* 0x000fe200000010ff */
[----:B------:R-:W-:-:S05]  /*29b0*/  IMAD.X R11, R19, 0x1, R9, P1 ;  /* 0x00000001130b7824 */ /* 0x000fca00008e0609 */
[----:B------:R1:W-:Y:S01]  /*29c0*/  @P2 STG.E.U16 desc[UR36][R10.64], R14 ;  /* 0x0000000e0a002986 */ /* 0x0003e2000c101524 */
[----:B------:R-:W-:Y:S05]  /*29d0*/  @!P0 BRA `(.L_x_42) ;  /* 0x0000000000048947 */ /* 0x000fea0003800000 */
[----:B------:R2:W5:Y:S02]  /*29e0*/  LDG.E.LTC128B.U16 R18, desc[UR36][R6.64+0x2] ;  /* 0x0000022406127981 */ /* 0x000564000c1e1520 */
.L_x_42:
[----:B------:R-:W-:Y:S05]  /*29f0*/  BSYNC B1 ;  /* 0x0000000000017941 */ /* 0x000fea0003800000 */
.L_x_41:
[----:B-----5:R-:W-:Y:S01]  /*2a00*/  IMAD.U32 R12, R18, 0x10000, RZ ;  /* 0x00010000120c7824 */ /* 0x020fe200078e00ff */
[----:B------:R-:W-:Y:S01]  /*2a10*/  ISETP.GT.AND P1, PT, R3, 0x8, PT ;  /* 0x000000080300780c */ /* 0x000fe20003f24270 */
[----:B------:R-:W-:Y:S02]  /*2a20*/  BSSY B1, `(.L_x_43) ;  /* 0x0000008000017945 */ /* 0x000fe40003800000 */
[----:B------:R-:W-:Y:S01]  /*2a30*/  FMUL R12, R12, R91 ;  /* 0x0000005b0c0c7220 */ /* 0x000fe20000400000 */
[----:B------:R-:W-:-:S03]  /*2a40*/  ISETP.GT.AND P2, PT, R0, RZ, P1 ;  /* 0x000000ff0000720c */ /* 0x000fc60000f44270 */
[----:B------:R-:W-:-:S05]  /*2a50*/  FFMA R12, R27, R90, R12 ;  /* 0x0000005a1b0c7223 */ /* 0x000fca000000000c */
[----:B------:R-:W-:-:S05]  /*2a60*/  F2FP.BF16.F32.PACK_AB R12, RZ, R12 ;  /* 0x0000000cff0c723e */ /* 0x000fca00000010ff */
[----:B------:R3:W-:Y:S01]  /*2a70*/  @P0 STG.E.U16 desc[UR36][R10.64+0x2], R12 ;  /* 0x0000020c0a000986 */ /* 0x0007e2000c101524 */
[----:B------:R-:W-:Y:S05]  /*2a80*/  @!P2 BRA `(.L_x_44) ;  /* 0x000000000004a947 */ /* 0x000fea0003800000 */
[----:B------:R4:W5:Y:S02]  /*2a90*/  LDG.E.LTC128B.U16 R18, desc[UR36][R4.64+0x10] ;  /* 0x0000102404127981 */ /* 0x000964000c1e1520 */
.L_x_44:
[----:B------:R-:W-:Y:S05]  /*2aa0*/  BSYNC B1 ;  /* 0x0000000000017941 */ /* 0x000fea0003800000 */
.L_x_43:
[----:B---3-5:R-:W-:Y:S01]  /*2ab0*/  IMAD.U32 R12, R18, 0x10000, RZ ;  /* 0x00010000120c7824 */ /* 0x028fe200078e00ff */
        /* <DEDUP_REMOVED lines=9> */
.L_x_46:
[----:B------:R-:W-:Y:S05]  /*2b50*/  BSYNC B1 ;  /* 0x0000000000017941 */ /* 0x000fea0003800000 */
.L_x_45:
[----:B-----5:R-:W-:Y:S01]  /*2b60*/  IMAD.U32 R12, R18, 0x10000, RZ ;  /* 0x00010000120c7824 */ /* 0x020fe200078e00ff */
[----:B------:R-:W-:Y:S01]  /*2b70*/  ISETP.GT.AND P1, PT, R0, 0x8, P1 ;  /* 0x000000080000780c */ /* 0x000fe20000f24270 */
[----:B------:R-:W-:Y:S02]  /*2b80*/  BSSY B1, `(.L_x_47) ;  /* 0x0000007000017945 */ /* 0x000fe40003800000 */
[----:B------:R-:W-:-:S04]  /*2b90*/  FMUL R12, R12, R91 ;  /* 0x0000005b0c0c7220 */ /* 0x000fc80000400000 */
[----:B------:R-:W-:-:S05]  /*2ba0*/  FFMA R12, R29, R90, R12 ;  /* 0x0000005a1d0c7223 */ /* 0x000fca000000000c */
[----:B------:R-:W-:-:S05]  /*2bb0*/  F2FP.BF16.F32.PACK_AB R12, RZ, R12 ;  /* 0x0000000cff0c723e */ /* 0x000fca00000010ff */
[----:B------:R0:W-:Y:S01]  /*2bc0*/  @P3 STG.E.U16 desc[UR36][R8.64+0x12], R12 ;  /* 0x0000120c08003986 */ /* 0x0001e2000c101524 */
[----:B------:R-:W-:Y:S05]  /*2bd0*/  @!P1 BRA `(.L_x_48) ;  /* 0x0000000000049947 */ /* 0x000fea0003800000 */
[----:B------:R0:W5:Y:S02]  /*2be0*/  LDG.E.LTC128B.U16 R18, desc[UR36][R6.64+0x10] ;  /* 0x0000102406127981 */ /* 0x000164000c1e1520 */
.L_x_48:
[----:B------:R-:W-:Y:S05]  /*2bf0*/  BSYNC B1 ;  /* 0x0000000000017941 */ /* 0x000fea0003800000 */
.L_x_47:
[----:B0----5:R-:W-:Y:S01]  /*2c00*/  IMAD.U32 R12, R18, 0x10000, RZ ;  /* 0x00010000120c7824 */ /* 0x021fe200078e00ff */
[----:B------:R-:W-:Y:S01]  /*2c10*/  ISETP.GT.AND P0, PT, R0, 0x8, P0 ;  /* 0x000000080000780c */ /* 0x000fe20000704270 */
[----:B------:R-:W-:Y:S02]  /*2c20*/  BSSY B1, `(.L_x_49) ;  /* 0x0000007000017945 */ /* 0x000fe40003800000 */
[----:B---3--:R-:W-:-:S04]  /*2c30*/  FMUL R13, R12, R91 ;  /* 0x0000005b0c0d7220 */ /* 0x008fc80000400000 */
[----:B------:R-:W-:-:S05]  /*2c40*/  FFMA R13, R30, R90, R13 ;  /* 0x0000005a1e0d7223 */ /* 0x000fca000000000d */
[----:B------:R-:W-:-:S05]  /*2c50*/  F2FP.BF16.F32.PACK_AB R13, RZ, R13 ;  /* 0x0000000dff0d723e */ /* 0x000fca00000010ff */
[----:B------:R0:W-:Y:S01]  /*2c60*/  @P1 STG.E.U16 desc[UR36][R10.64+0x10], R13 ;  /* 0x0000100d0a001986 */ /* 0x0001e2000c101524 */
[----:B------:R-:W-:Y:S05]  /*2c70*/  @!P0 BRA `(.L_x_50) ;  /* 0x0000000000048947 */ /* 0x000fea0003800000 */
[----:B------:R3:W5:Y:S02]  /*2c80*/  LDG.E.LTC128B.U16 R18, desc[UR36][R6.64+0x12] ;  /* 0x0000122406127981 */ /* 0x000764000c1e1520 */
.L_x_50:
[----:B------:R-:W-:Y:S05]  /*2c90*/  BSYNC B1 ;  /* 0x0000000000017941 */ /* 0x000fea0003800000 */
.L_x_49:
        /* <DEDUP_REMOVED lines=10> */
.L_x_52:
[----:B------:R-:W-:Y:S05]  /*2d40*/  BSYNC B1 ;  /* 0x0000000000017941 */ /* 0x000fea0003800000 */
.L_x_51:
[----:B0----5:R-:W-:Y:S01]  /*2d50*/  IMAD.U32 R12, R18, 0x10000, RZ ;  /* 0x00010000120c7824 */ /* 0x021fe200078e00ff */
        /* <DEDUP_REMOVED lines=9> */
.L_x_54:
[----:B------:R-:W-:Y:S05]  /*2df0*/  BSYNC B1 ;  /* 0x0000000000017941 */ /* 0x000fea0003800000 */
.L_x_53:
        /* <DEDUP_REMOVED lines=9> */
.L_x_56:
[----:B------:R-:W-:Y:S05]  /*2e90*/  BSYNC B1 ;  /* 0x0000000000017941 */ /* 0x000fea0003800000 */
.L_x_55:
[----:B0----5:R-:W-:Y:S01]  /*2ea0*/  IMAD.U32 R12, R18, 0x10000, RZ ;  /* 0x00010000120c7824 */ /* 0x021fe200078e00ff */
        /* <DEDUP_REMOVED lines=8> */
.L_x_58:
[----:B------:R-:W-:Y:S05]  /*2f30*/  BSYNC B1 ;  /* 0x0000000000017941 */ /* 0x000fea0003800000 */
.L_x_57:
        /* <DEDUP_REMOVED lines=10> */
.L_x_60:
[----:B------:R-:W-:Y:S05]  /*2fe0*/  BSYNC B1 ;  /* 0x0000000000017941 */ /* 0x000fea0003800000 */
.L_x_59:
        /* <DEDUP_REMOVED lines=10> */
.L_x_62:
[----:B------:R-:W-:Y:S05]  /*3090*/  BSYNC B1 ;  /* 0x0000000000017941 */ /* 0x000fea0003800000 */
.L_x_61:
        /* <DEDUP_REMOVED lines=9> */
.L_x_64:
[----:B------:R-:W-:Y:S05]  /*3130*/  BSYNC B1 ;  /* 0x0000000000017941 */ /* 0x000fea0003800000 */
.L_x_63:
        /* <DEDUP_REMOVED lines=9> */
.L_x_66:
[----:B------:R-:W-:Y:S05]  /*31d0*/  BSYNC B1 ;  /* 0x0000000000017941 */ /* 0x000fea0003800000 */
.L_x_65:
        /* <DEDUP_REMOVED lines=10> */
.L_x_68:
[----:B------:R-:W-:Y:S05]  /*3280*/  BSYNC B1 ;  /* 0x0000000000017941 */ /* 0x000fea0003800000 */
.L_x_67:
        /* <DEDUP_REMOVED lines=10> */
.L_x_70:
[----:B------:R-:W-:Y:S05]  /*3330*/  BSYNC B1 ;  /* 0x0000000000017941 */ /* 0x000fea0003800000 */
.L_x_69:
        /* <DEDUP_REMOVED lines=9> */
.L_x_72:
[----:B------:R-:W-:Y:S05]  /*33d0*/  BSYNC B1 ;  /* 0x0000000000017941 */ /* 0x000fea0003800000 */
.L_x_71:
        /* <DEDUP_REMOVED lines=9> */
.L_x_74:
[----:B------:R-:W-:Y:S05]  /*3470*/  BSYNC B1 ;  /* 0x0000000000017941 */ /* 0x000fea0003800000 */
.L_x_73:
        /* <DEDUP_REMOVED lines=10> */
.L_x_76:
[----:B------:R-:W-:Y:S05]  /*3520*/  BSYNC B1 ;  /* 0x0000000000017941 */ /* 0x000fea0003800000 */
.L_x_75:
        /* <DEDUP_REMOVED lines=10> */
.L_x_78:
[----:B------:R-:W-:Y:S05]  /*35d0*/  BSYNC B1 ;  /* 0x0000000000017941 */ /* 0x000fea0003800000 */
.L_x_77:
        /* <DEDUP_REMOVED lines=9> */
.L_x_80:
[----:B------:R-:W-:Y:S05]  /*3670*/  BSYNC B1 ;  /* 0x0000000000017941 */ /* 0x000fea0003800000 */
.L_x_79:
        /* <DEDUP_REMOVED lines=9> */
.L_x_82:
[----:B------:R-:W-:Y:S05]  /*3710*/  BSYNC B1 ;  /* 0x0000000000017941 */ /* 0x000fea0003800000 */
.L_x_81:
        /* <DEDUP_REMOVED lines=10> */
.L_x_84:
[----:B------:R-:W-:Y:S05]  /*37c0*/  BSYNC B1 ;  /* 0x0000000000017941 */ /* 0x000fea0003800000 */
.L_x_83:
        /* <DEDUP_REMOVED lines=10> */
.L_x_86:
[----:B------:R-:W-:Y:S05]  /*3870*/  BSYNC B1 ;  /* 0x0000000000017941 */ /* 0x000fea0003800000 */
.L_x_85:
        /* <DEDUP_REMOVED lines=9> */
.L_x_88:
[----:B------:R-:W-:Y:S05]  /*3910*/  BSYNC B1 ;  /* 0x0000000000017941 */ /* 0x000fea0003800000 */
.L_x_87:
        /* <DEDUP_REMOVED lines=9> */
.L_x_90:
[----:B------:R-:W-:Y:S05]  /*39b0*/  BSYNC B1 ;  /* 0x0000000000017941 */ /* 0x000fea0003800000 */
.L_x_89:
        /* <DEDUP_REMOVED lines=10> */
.L_x_92:
[----:B------:R-:W-:Y:S05]  /*3a60*/  BSYNC B1 ;  /* 0x0000000000017941 */ /* 0x000fea0003800000 */
.L_x_91:
        /* <DEDUP_REMOVED lines=10> */
.L_x_94:
[----:B------:R-:W-:Y:S05]  /*3b10*/  BSYNC B1 ;  /* 0x0000000000017941 */ /* 0x000fea0003800000 */
.L_x_93:
        /* <DEDUP_REMOVED lines=9> */
.L_x_96:
[----:B------:R-:W-:Y:S05]  /*3bb0*/  BSYNC B1 ;  /* 0x0000000000017941 */ /* 0x000fea0003800000 */
.L_x_95:
        /* <DEDUP_REMOVED lines=9> */
.L_x_98:
[----:B------:R-:W-:Y:S05]  /*3c50*/  BSYNC B1 ;  /* 0x0000000000017941 */ /* 0x000fea0003800000 */
.L_x_97:
        /* <DEDUP_REMOVED lines=10> */
.L_x_100:
[----:B------:R-:W-:Y:S05]  /*3d00*/  BSYNC B1 ;  /* 0x0000000000017941 */ /* 0x000fea0003800000 */
.L_x_99:
        /* <DEDUP_REMOVED lines=10> */
.L_x_102:
[----:B------:R-:W-:Y:S05]  /*3db0*/  BSYNC B1 ;  /* 0x0000000000017941 */ /* 0x000fea0003800000 */
.L_x_101:
        /* <DEDUP_REMOVED lines=9> */
.L_x_104:
[----:B------:R-:W-:Y:S05]  /*3e50*/  BSYNC B1 ;  /* 0x0000000000017941 */ /* 0x000fea0003800000 */
.L_x_103:
        /* <DEDUP_REMOVED lines=9> */
.L_x_106:
[----:B------:R-:W-:Y:S05]  /*3ef0*/  BSYNC B1 ;  /* 0x0000000000017941 */ /* 0x000fea0003800000 */
.L_x_105:
        /* <DEDUP_REMOVED lines=10> */
.L_x_108:
[----:B------:R-:W-:Y:S05]  /*3fa0*/  BSYNC B1 ;  /* 0x0000000000017941 */ /* 0x000fea0003800000 */
.L_x_107:
        /* <DEDUP_REMOVED lines=10> */
.L_x_110:
[----:B------:R-:W-:Y:S05]  /*4050*/  BSYNC B1 ;  /* 0x0000000000017941 */ /* 0x000fea0003800000 */
.L_x_109:
        /* <DEDUP_REMOVED lines=9> */
.L_x_112:
[----:B------:R-:W-:Y:S05]  /*40f0*/  BSYNC B1 ;  /* 0x0000000000017941 */ /* 0x000fea0003800000 */
.L_x_111:
        /* <DEDUP_REMOVED lines=9> */
.L_x_114:
[----:B------:R-:W-:Y:S05]  /*4190*/  BSYNC B1 ;  /* 0x0000000000017941 */ /* 0x000fea0003800000 */
.L_x_113:
        /* <DEDUP_REMOVED lines=10> */
.L_x_116:
[----:B------:R-:W-:Y:S05]  /*4240*/  BSYNC B1 ;  /* 0x0000000000017941 */ /* 0x000fea0003800000 */
.L_x_115:
        /* <DEDUP_REMOVED lines=10> */
.L_x_118:
[----:B------:R-:W-:Y:S05]  /*42f0*/  BSYNC B1 ;  /* 0x0000000000017941 */ /* 0x000fea0003800000 */
.L_x_117:
        /* <DEDUP_REMOVED lines=9> */
.L_x_120:
[----:B------:R-:W-:Y:S05]  /*4390*/  BSYNC B1 ;  /* 0x0000000000017941 */ /* 0x000fea0003800000 */
.L_x_119:
        /* <DEDUP_REMOVED lines=9> */
.L_x_122:
[----:B------:R-:W-:Y:S05]  /*4430*/  BSYNC B1 ;  /* 0x0000000000017941 */ /* 0x000fea0003800000 */
.L_x_121:
        /* <DEDUP_REMOVED lines=10> */
.L_x_124:
[----:B------:R-:W-:Y:S05]  /*44e0*/  BSYNC B1 ;  /* 0x0000000000017941 */ /* 0x000fea0003800000 */
.L_x_123:
        /* <DEDUP_REMOVED lines=10> */
.L_x_126:
[----:B------:R-:W-:Y:S05]  /*4590*/  BSYNC B1 ;  /* 0x0000000000017941 */ /* 0x000fea0003800000 */
.L_x_125:
        /* <DEDUP_REMOVED lines=9> */
.L_x_128:
[----:B------:R-:W-:Y:S05]  /*4630*/  BSYNC B1 ;  /* 0x0000000000017941 */ /* 0x000fea0003800000 */
.L_x_127:
        /* <DEDUP_REMOVED lines=9> */
.L_x_130:
[----:B------:R-:W-:Y:S05]  /*46d0*/  BSYNC B1 ;  /* 0x0000000000017941 */ /* 0x000fea0003800000 */
.L_x_129:
        /* <DEDUP_REMOVED lines=10> */
.L_x_132:
[----:B------:R-:W-:Y:S05]  /*4780*/  BSYNC B1 ;  /* 0x0000000000017941 */ /* 0x000fea0003800000 */
.L_x_131:
        /* <DEDUP_REMOVED lines=10> */
.L_x_134:
[----:B------:R-:W-:Y:S05]  /*4830*/  BSYNC B1 ;  /* 0x0000000000017941 */ /* 0x000fea0003800000 */
.L_x_133:
        /* <DEDUP_REMOVED lines=9> */
.L_x_136:
[----:B------:R-:W-:Y:S05]  /*48d0*/  BSYNC B1 ;  /* 0x0000000000017941 */ /* 0x000fea0003800000 */
.L_x_135:
        /* <DEDUP_REMOVED lines=9> */
.L_x_138:
[----:B------:R-:W-:Y:S05]  /*4970*/  BSYNC B1 ;  /* 0x0000000000017941 */ /* 0x000fea0003800000 */
.L_x_137:
        /* <DEDUP_REMOVED lines=10> */
.L_x_140:
[----:B------:R-:W-:Y:S05]  /*4a20*/  BSYNC B1 ;  /* 0x0000000000017941 */ /* 0x000fea0003800000 */
.L_x_139:
        /* <DEDUP_REMOVED lines=10> */
.L_x_142:
[----:B------:R-:W-:Y:S05]  /*4ad0*/  BSYNC B1 ;  /* 0x0000000000017941 */ /* 0x000fea0003800000 */
.L_x_141:
        /* <DEDUP_REMOVED lines=9> */
.L_x_144:
[----:B------:R-:W-:Y:S05]  /*4b70*/  BSYNC B1 ;  /* 0x0000000000017941 */ /* 0x000fea0003800000 */
.L_x_143:
        /* <DEDUP_REMOVED lines=9> */
.L_x_146:
[----:B------:R-:W-:Y:S05]  /*4c10*/  BSYNC B1 ;  /* 0x0000000000017941 */ /* 0x000fea0003800000 */
.L_x_145:
        /* <DEDUP_REMOVED lines=10> */
.L_x_148:
[----:B------:R-:W-:Y:S05]  /*4cc0*/  BSYNC B1 ;  /* 0x0000000000017941 */ /* 0x000fea0003800000 */
.L_x_147:
        /* <DEDUP_REMOVED lines=10> */
.L_x_150:
[----:B------:R-:W-:Y:S05]  /*4d70*/  BSYNC B1 ;  /* 0x0000000000017941 */ /* 0x000fea0003800000 */
.L_x_149:
        /* <DEDUP_REMOVED lines=9> */
.L_x_152:
[----:B------:R-:W-:Y:S05]  /*4e10*/  BSYNC B1 ;  /* 0x0000000000017941 */ /* 0x000fea0003800000 */
.L_x_151:
        /* <DEDUP_REMOVED lines=9> */
.L_x_154:
[----:B------:R-:W-:Y:S05]  /*4eb0*/  BSYNC B1 ;  /* 0x0000000000017941 */ /* 0x000fea0003800000 */
.L_x_153:
        /* <DEDUP_REMOVED lines=10> */
.L_x_156:
[----:B------:R-:W-:Y:S05]  /*4f60*/  BSYNC B1 ;  /* 0x0000000000017941 */ /* 0x000fea0003800000 */
.L_x_155:
        /* <DEDUP_REMOVED lines=10> */
.L_x_158:
[----:B------:R-:W-:Y:S05]  /*5010*/  BSYNC B1 ;  /* 0x0000000000017941 */ /* 0x000fea0003800000 */
.L_x_157:
[----:B0---45:R-:W-:Y:S01]  /*5020*/  IMAD.U32 R4, R18, 0x10000, RZ ;  /* 0x0001000012047824 */ /* 0x031fe200078e00ff */
        /* <DEDUP_REMOVED lines=8> */
.L_x_160:
[----:B------:R-:W-:Y:S05]  /*50b0*/  BSYNC B1 ;  /* 0x0000000000017941 */ /* 0x000fea0003800000 */
.L_x_159:
[----:B0----5:R-:W-:Y:S01]  /*50c0*/  IMAD.U32 R4, R18, 0x10000, RZ ;  /* 0x0001000012047824 */ /* 0x021fe200078e00ff */
[----:B------:R-:W-:Y:S01]  /*50d0*/  ISETP.GT.AND P0, PT, R0, 0x8, P0 ;  /* 0x000000080000780c */ /* 0x000fe20000704270 */
[----:B------:R-:W-:Y:S01]  /*50e0*/  @P1 IMAD.MOV.U32 R5, RZ, RZ, R11 ;  /* 0x000000ffff051224 */ /* 0x000fe200078e000b */
[----:B------:R-:W-:Y:S01]  /*50f0*/  BSSY B1, `(.L_x_161) ;  /* 0x0000008000017945 */ /* 0x000fe20003800000 */
[----:B------:R-:W-:Y:S01]  /*5100*/  FMUL R3, R4, R91 ;  /* 0x0000005b04037220 */ /* 0x000fe20000400000 */
[----:B------:R-:W-:-:S03]  /*5110*/  @P1 IMAD.MOV.U32 R4, RZ, RZ, R10 ;  /* 0x000000ffff041224 */ /* 0x000fc600078e000a */
[----:B------:R-:W-:-:S05]  /*5120*/  FFMA R3, R86, R90, R3 ;  /* 0x0000005a56037223 */ /* 0x000fca0000000003 */
[----:B------:R-:W-:-:S05]  /*5130*/  F2FP.BF16.F32.PACK_AB R3, RZ, R3 ;  /* 0x00000003ff03723e */ /* 0x000fca00000010ff */
[----:B------:R0:W-:Y:S01]  /*5140*/  @P1 STG.E.U16 desc[UR36][R4.64+0xf0], R3 ;  /* 0x0000f00304001986 */ /* 0x0001e2000c101524 */
[----:B------:R-:W-:Y:S05]  /*5150*/  @!P0 BRA `(.L_x_162) ;  /* 0x0000000000048947 */ /* 0x000fea0003800000 */
[----:B------:R0:W5:Y:S02]  /*5160*/  LDG.E.LTC128B.U16 R18, desc[UR36][R6.64+0xf2] ;  /* 0x0000f22406127981 */ /* 0x000164000c1e1520 */
.L_x_162:
[----:B------:R-:W-:Y:S05]  /*5170*/  BSYNC B1 ;  /* 0x0000000000017941 */ /* 0x000fea0003800000 */
.L_x_161:
[----:B------:R-:W-:Y:S05]  /*5180*/  @!P0 BRA `(.L_x_163) ;  /* 0x0000001000b08947 */ /* 0x000fea0003800000 */
[----:B-----5:R-:W-:-:S04]  /*5190*/  IMAD.U32 R18, R18, 0x10000, RZ ;  /* 0x0001000012127824 */ /* 0x020fc800078e00ff */
[----:B------:R-:W-:-:S04]  /*51a0*/  FMUL R18, R18, R91 ;  /* 0x0000005b12127220 */ /* 0x000fc80000400000 */
[----:B------:R-:W-:-:S05]  /*51b0*/  FFMA R18, R87, R90, R18 ;  /* 0x0000005a57127223 */ /* 0x000fca0000000012 */
[----:B------:R-:W-:-:S05]  /*51c0*/  F2FP.BF16.F32.PACK_AB R18, RZ, R18 ;  /* 0x00000012ff12723e */ /* 0x000fca00000010ff */
[----:B------:R0:W-:Y:S01]  /*51d0*/  STG.E.U16 desc[UR36][R10.64+0xf2], R18 ;  /* 0x0000f2120a007986 */ /* 0x0001e2000c101524 */
[----:B------:R-:W-:Y:S05]  /*51e0*/  BRA `(.L_x_163) ;  /* 0x0000001000987947 */ /* 0x000fea0003800000 */
.L_x_38:
[----:B------:R-:W-:Y:S01]  /*51f0*/  ISETP.GT.AND P3, PT, R3, 0x1, PT ;  /* 0x000000010300780c */ /* 0x000fe20003f64270 */
[----:B------:R-:W-:Y:S01]  /*5200*/  ULDC.64 UR4, c[0x0][0x5c0] ;  /* 0x0001700000047ab9 */ /* 0x000fe20000000a00 */
[-C--:B------:R-:W-:Y:S01]  /*5210*/  FMUL R24, R24, R90.reuse ;  /* 0x0000005a18187220 */ /* 0x080fe20000400000 */
[----:B------:R-:W-:Y:S01]  /*5220*/  LEA R4, P4, R106, UR4, 0x1 ;  /* 0x000000046a047c11 */ /* 0x000fe2000f8808ff */
[-C--:B------:R-:W-:Y:S01]  /*5230*/  FMUL R25, R25, R90.reuse ;  /* 0x0000005a19197220 */ /* 0x080fe20000400000 */
[----:B------:R-:W-:Y:S01]  /*5240*/  ISETP.GT.AND P0, PT, R0, RZ, P3 ;  /* 0x000000ff0000720c */ /* 0x000fe20001f04270 */
[----:B------:R-:W-:Y:S01]  /*5250*/  FMUL R26, R26, R90 ;  /* 0x0000005a1a1a7220 */ /* 0x000fe20000400000 */
[----:B------:R-:W-:Y:S01]  /*5260*/  F2FP.BF16.F32.PACK_AB R24, RZ, R24 ;  /* 0x00000018ff18723e */ /* 0x000fe200000010ff */
[-C--:B------:R-:W-:Y:S01]  /*5270*/  FMUL R27, R27, R90.reuse ;  /* 0x0000005a1b1b7220 */ /* 0x080fe20000400000 */
[----:B------:R-:W-:Y:S01]  /*5280*/  LEA.HI.X R5, R106, UR5, R115, 0x1, P4 ;  /* 0x000000056a057c11 */ /* 0x000fe2000a0f0c73 */
[-C--:B------:R-:W-:Y:S01]  /*5290*/  FMUL R28, R28, R90.reuse ;  /* 0x0000005a1c1c7220 */ /* 0x080fe20000400000 */
[----:B------:R-:W-:Y:S01]  /*52a0*/  F2FP.BF16.F32.PACK_AB R25, RZ, R25 ;  /* 0x00000019ff19723e */ /* 0x000fe200000010ff */
[-C--:B------:R-:W-:Y:S01]  /*52b0*/  FMUL R29, R29, R90.reuse ;  /* 0x0000005a1d1d7220 */ /* 0x080fe20000400000 */
[----:B------:R-:W-:Y:S01]  /*52c0*/  ISETP.GT.AND P2, PT, R0, 0x8, P2 ;  /* 0x000000080000780c */ /* 0x000fe20001744270 */
[----:B------:R-:W-:Y:S01]  /*52d0*/  @P1 STG.E.U16 desc[UR36][R4.64], R24 ;  /* 0x0000001804001986 */ /* 0x000fe2000c101524 */
[----:B------:R-:W-:Y:S01]  /*52e0*/  ISETP.GT.AND P1, PT, R3, 0x8, PT ;  /* 0x000000080300780c */ /* 0x000fe20003f24270 */
[----:B------:R-:W-:Y:S01]  /*52f0*/  FMUL R30, R30, R90 ;  /* 0x0000005a1e1e7220 */ /* 0x000fe20000400000 */
[C---:B------:R-:W-:Y:S01]  /*5300*/  SHF.L.U64.HI R7, R96.reuse, 0x1, R97 ;  /* 0x0000000160077819 */ /* 0x040fe20000010261 */
[----:B------:R-:W-:Y:S01]  /*5310*/  @P0 STG.E.U16 desc[UR36][R4.64+0x2], R25 ;  /* 0x0000021904000986 */ /* 0x000fe2000c101524 */
[----:B------:R-:W-:Y:S01]  /*5320*/  LEA R6, P5, R96, R4, 0x1 ;  /* 0x0000000460067211 */ /* 0x000fe200078a08ff */
[-C--:B------:R-:W-:Y:S01]  /*5330*/  FMUL R31, R31, R90.reuse ;  /* 0x0000005a1f1f7220 */ /* 0x080fe20000400000 */
[----:B------:R-:W-:Y:S01]  /*5340*/  ISETP.GT.AND P3, PT, R0, 0x8, P3 ;  /* 0x000000080000780c */ /* 0x000fe20001f64270 */
[-C--:B------:R-:W-:Y:S01]  /*5350*/  FMUL R32, R32, R90.reuse ;  /* 0x0000005a20207220 */ /* 0x080fe20000400000 */
[----:B------:R-:W-:Y:S01]  /*5360*/  ISETP.GT.AND P0, PT, R3, 0x9, PT ;  /* 0x000000090300780c */ /* 0x000fe20003f04270 */
[----:B------:R-:W-:Y:S01]  /*5370*/  IMAD.X R7, R7, 0x1, R5, P5 ;  /* 0x0000000107077824 */ /* 0x000fe200028e0605 */
[----:B------:R-:W-:Y:S01]  /*5380*/  ISETP.GT.AND P4, PT, R0, RZ, P1 ;  /* 0x000000ff0000720c */ /* 0x000fe20000f84270 */
[----:B------:R-:W-:Y:S01]  /*5390*/  FMUL R33, R33, R90 ;  /* 0x0000005a21217220 */ /* 0x000fe20000400000 */
[----:B------:R-:W-:Y:S01]  /*53a0*/  F2FP.BF16.F32.PACK_AB R26, RZ, R26 ;  /* 0x0000001aff1a723e */ /* 0x000fe200000010ff */
[-C--:B------:R-:W-:Y:S01]  /*53b0*/  FMUL R34, R34, R90.reuse ;  /* 0x0000005a22227220 */ /* 0x080fe20000400000 */
[----:B------:R-:W-:Y:S01]  /*53c0*/  ISETP.GT.AND P5, PT, R0, RZ, P0 ;  /* 0x000000ff0000720c */ /* 0x000fe200007a4270 */
[----:B------:R-:W-:Y:S01]  /*53d0*/  FMUL R35, R35, R90 ;  /* 0x0000005a23237220 */ /* 0x000fe20000400000 */
[----:B------:R-:W-:Y:S01]  /*53e0*/  F2FP.BF16.F32.PACK_AB R27, RZ, R27 ;  /* 0x0000001bff1b723e */ /* 0x000fe200000010ff */
[----:B------:R-:W-:Y:S01]  /*53f0*/  @P2 STG.E.U16 desc[UR36][R6.64], R26 ;  /* 0x0000001a06002986 */ /* 0x000fe2000c101524 */
[----:B------:R-:W-:Y:S01]  /*5400*/  F2FP.BF16.F32.PACK_AB R28, RZ, R28 ;  /* 0x0000001cff1c723e */ /* 0x000fe200000010ff */
[-C--:B------:R-:W-:Y:S01]  /*5410*/  FMUL R36, R36, R90.reuse ;  /* 0x0000005a24247220 */ /* 0x080fe20000400000 */
[C---:B------:R-:W-:Y:S01]  /*5420*/  ISETP.GT.AND P2, PT, R0.reuse, 0x8, P1 ;  /* 0x000000080000780c */ /* 0x040fe20000f44270 */
[----:B------:R-:W-:Y:S01]  /*5430*/  @P3 STG.E.U16 desc[UR36][R6.64+0x2], R27 ;  /* 0x0000021b06003986 */ /* 0x000fe2000c101524 */
[----:B------:R-:W-:Y:S01]  /*5440*/  ISETP.GT.AND P1, PT, R3, 0x10, PT ;  /* 0x000000100300780c */ /* 0x000fe20003f24270 */
[-C--:B------:R-:W-:Y:S01]  /*5450*/  FMUL R37, R37, R90.reuse ;  /* 0x0000005a25257220 */ /* 0x080fe20000400000 */
[----:B------:R-:W-:Y:S01]  /*5460*/  F2FP.BF16.F32.PACK_AB R29, RZ, R29 ;  /* 0x0000001dff1d723e */ /* 0x000fe200000010ff */
[----:B------:R-:W-:Y:S01]  /*5470*/  @P4 STG.E.U16 desc[UR36][R4.64+0x10], R28 ;  /* 0x0000101c04004986 */ /* 0x000fe2000c101524 */
[----:B------:R-:W-:Y:S01]  /*5480*/  ISETP.GT.AND P3, PT, R0, 0x8, P0 ;  /* 0x000000080000780c */ /* 0x000fe20000764270 */
[-C--:B------:R-:W-:Y:S01]  /*5490*/  FMUL R38, R38, R90.reuse ;  /* 0x0000005a26267220 */ /* 0x080fe20000400000 */
[----:B------:R-:W-:Y:S01]  /*54a0*/  ISETP.GT.AND P0, PT, R3, 0x11, PT ;  /* 0x000000110300780c */ /* 0x000fe20003f04270 */
[----:B------:R-:W-:Y:S01]  /*54b0*/  @P5 STG.E.U16 desc[UR36][R4.64+0x12], R29 ;  /* 0x0000121d04005986 */ /* 0x000fe2000c101524 */
        /* <DEDUP_REMOVED lines=162> */
[----:B------:R-:W-:-:S02]  /*5ee0*/  F2FP.BF16.F32.PACK_AB R62, RZ, R62 ;  /* 0x0000003eff3e723e */ /* 0x000fc400000010ff */
[C---:B------:R-:W-:Y:S02]  /*5ef0*/  ISETP.GT.AND P5, PT, R0.reuse, RZ, P0 ;  /* 0x000000ff0000720c */ /* 0x040fe400007a4270 */
[----:B------:R-:W-:Y:S01]  /*5f00*/  F2FP.BF16.F32.PACK_AB R63, RZ, R63 ;  /* 0x0000003fff3f723e */ /* 0x000fe200000010ff */
[----:B------:R-:W-:Y:S01]  /*5f10*/  @P2 STG.E.U16 desc[UR36][R6.64+0x90], R62 ;  /* 0x0000903e06002986 */ /* 0x000fe2000c101524 */
[----:B------:R-:W-:Y:S02]  /*5f20*/  F2FP.BF16.F32.PACK_AB R64, RZ, R64 ;  /* 0x00000040ff40723e */ /* 0x000fe400000010ff */
[C---:B------:R-:W-:Y:S01]  /*5f30*/  ISETP.GT.AND P2, PT, R0.reuse, 0x8, P1 ;  /* 0x000000080000780c */ /* 0x040fe20000f44270 */
[----:B------:R-:W-:Y:S01]  /*5f40*/  @P3 STG.E.U16 desc[UR36][R6.64+0x92], R63 ;  /* 0x0000923f06003986 */ /* 0x000fe2000c101524 */
[----:B------:R-:W-:Y:S02]  /*5f50*/  ISETP.GT.AND P1, PT, R3, 0x58, PT ;  /* 0x000000580300780c */ /* 0x000fe40003f24270 */
[----:B------:R-:W-:Y:S01]  /*5f60*/  F2FP.BF16.F32.PACK_AB R65, RZ, R65 ;  /* 0x00000041ff41723e */ /* 0x000fe200000010ff */
[----:B------:R-:W-:Y:S01]  /*5f70*/  @P4 STG.E.U16 desc[UR36][R4.64+0xa0], R64 ;  /* 0x0000a04004004986 */ /* 0x000fe2000c101524 */
[----:B------:R-:W-:-:S02]  /*5f80*/  ISETP.GT.AND P3, PT, R0, 0x8, P0 ;  /* 0x000000080000780c */ /* 0x000fc40000764270 */
[----:B------:R-:W-:Y:S01]  /*5f90*/  ISETP.GT.AND P0, PT, R3, 0x59, PT ;  /* 0x000000590300780c */ /* 0x000fe20003f04270 */
[----:B------:R-:W-:Y:S01]  /*5fa0*/  @P5 STG.E.U16 desc[UR36][R4.64+0xa2], R65 ;  /* 0x0000a24104005986 */ /* 0x000fe2000c101524 */
[C---:B------:R-:W-:Y:S02]  /*5fb0*/  ISETP.GT.AND P4, PT, R0.reuse, RZ, P1 ;  /* 0x000000ff0000720c */ /* 0x040fe40000f84270 */
[----:B------:R-:W-:Y:S02]  /*5fc0*/  F2FP.BF16.F32.PACK_AB R66, RZ, R66 ;  /* 0x00000042ff42723e */ /* 0x000fe400000010ff */
[----:B------:R-:W-:Y:S02]  /*5fd0*/  ISETP.GT.AND P5, PT, R0, RZ, P0 ;  /* 0x000000ff0000720c */ /* 0x000fe400007a4270 */
[----:B------:R-:W-:Y:S01]  /*5fe0*/  F2FP.BF16.F32.PACK_AB R67, RZ, R67 ;  /* 0x00000043ff43723e */ /* 0x000fe200000010ff */
[----:B------:R-:W-:Y:S01]  /*5ff0*/  @P2 STG.E.U16 desc[UR36][R6.64+0xa0], R66 ;  /* 0x0000a04206002986 */ /* 0x000fe2000c101524 */
[----:B------:R-:W-:-:S02]  /*6000*/  F2FP.BF16.F32.PACK_AB R68, RZ, R68 ;  /* 0x00000044ff44723e */ /* 0x000fc400000010ff */
[C---:B------:R-:W-:Y:S01]  /*6010*/  ISETP.GT.AND P2, PT, R0.reuse, 0x8, P1 ;  /* 0x000000080000780c */ /* 0x040fe20000f44270 */
[----:B------:R-:W-:Y:S01]  /*6020*/  @P3 STG.E.U16 desc[UR36][R6.64+0xa2], R67 ;  /* 0x0000a24306003986 */ /* 0x000fe2000c101524 */
[C---:B------:R-:W-:Y:S02]  /*6030*/  ISETP.GT.AND P1, PT, R3.reuse, 0x60, PT ;  /* 0x000000600300780c */ /* 0x040fe40003f24270 */
[----:B------:R-:W-:Y:S01]  /*6040*/  F2FP.BF16.F32.PACK_AB R69, RZ, R69 ;  /* 0x00000045ff45723e */ /* 0x000fe200000010ff */
[----:B------:R-:W-:Y:S01]  /*6050*/  @P4 STG.E.U16 desc[UR36][R4.64+0xb0], R68 ;  /* 0x0000b04404004986 */ /* 0x000fe2000c101524 */
[C---:B------:R-:W-:Y:S02]  /*6060*/  ISETP.GT.AND P3, PT, R0.reuse, 0x8, P0 ;  /* 0x000000080000780c */ /* 0x040fe40000764270 */
[----:B------:R-:W-:Y:S01]  /*6070*/  ISETP.GT.AND P0, PT, R3, 0x61, PT ;  /* 0x000000610300780c */ /* 0x000fe20003f04270 */
[----:B------:R-:W-:Y:S01]  /*6080*/  @P5 STG.E.U16 desc[UR36][R4.64+0xb2], R69 ;  /* 0x0000b24504005986 */ /* 0x000fe2000c101524 */
[----:B------:R-:W-:-:S02]  /*6090*/  ISETP.GT.AND P4, PT, R0, RZ, P1 ;  /* 0x000000ff0000720c */ /* 0x000fc40000f84270 */
[C---:B------:R-:W-:Y:S02]  /*60a0*/  ISETP.GT.AND P5, PT, R0.reuse, RZ, P0 ;  /* 0x000000ff0000720c */ /* 0x040fe400007a4270 */
[----:B------:R-:W-:Y:S02]  /*60b0*/  F2FP.BF16.F32.PACK_AB R70, RZ, R70 ;  /* 0x00000046ff46723e */ /* 0x000fe400000010ff */
[----:B------:R-:W-:Y:S02]  /*60c0*/  F2FP.BF16.F32.PACK_AB R71, RZ, R71 ;  /* 0x00000047ff47723e */ /* 0x000fe400000010ff */
[----:B------:R-:W-:Y:S01]  /*60d0*/  F2FP.BF16.F32.PACK_AB R72, RZ, R72 ;  /* 0x00000048ff48723e */ /* 0x000fe200000010ff */
[----:B------:R-:W-:Y:S01]  /*60e0*/  @P2 STG.E.U16 desc[UR36][R6.64+0xb0], R70 ;  /* 0x0000b04606002986 */ /* 0x000fe2000c101524 */
[----:B------:R-:W-:Y:S02]  /*60f0*/  F2FP.BF16.F32.PACK_AB R73, RZ, R73 ;  /* 0x00000049ff49723e */ /* 0x000fe400000010ff */
[C---:B------:R-:W-:Y:S01]  /*6100*/  ISETP.GT.AND P1, PT, R0.reuse, 0x8, P1 ;  /* 0x000000080000780c */ /* 0x040fe20000f24270 */
[----:B------:R-:W-:Y:S01]  /*6110*/  @P3 STG.E.U16 desc[UR36][R6.64+0xb2], R71 ;  /* 0x0000b24706003986 */ /* 0x000fe2000c101524 */
[----:B------:R-:W-:-:S02]  /*6120*/  ISETP.GT.AND P2, PT, R0, 0x8, P0 ;  /* 0x000000080000780c */ /* 0x000fc40000744270 */
[----:B------:R-:W-:Y:S01]  /*6130*/  F2FP.BF16.F32.PACK_AB R74, RZ, R74 ;  /* 0x0000004aff4a723e */ /* 0x000fe200000010ff */
[----:B------:R-:W-:Y:S01]  /*6140*/  @P4 STG.E.U16 desc[UR36][R4.64+0xc0], R72 ;  /* 0x0000c04804004986 */ /* 0x000fe2000c101524 */
[C---:B------:R-:W-:Y:S02]  /*6150*/  ISETP.GT.AND P4, PT, R3.reuse, 0x68, PT ;  /* 0x000000680300780c */ /* 0x040fe40003f84270 */
[----:B------:R-:W-:Y:S01]  /*6160*/  ISETP.GT.AND P0, PT, R3, 0x69, PT ;  /* 0x000000690300780c */ /* 0x000fe20003f04270 */
[----:B------:R-:W-:Y:S01]  /*6170*/  @P5 STG.E.U16 desc[UR36][R4.64+0xc2], R73 ;  /* 0x0000c24904005986 */ /* 0x000fe2000c101524 */
[----:B------:R-:W-:Y:S02]  /*6180*/  ISETP.GT.AND P5, PT, R0, RZ, P4 ;  /* 0x000000ff0000720c */ /* 0x000fe400027a4270 */
[----:B------:R-:W-:Y:S01]  /*6190*/  F2FP.BF16.F32.PACK_AB R75, RZ, R75 ;  /* 0x0000004bff4b723e */ /* 0x000fe200000010ff */
[----:B------:R-:W-:Y:S01]  /*61a0*/  @P1 STG.E.U16 desc[UR36][R6.64+0xc0], R74 ;  /* 0x0000c04a06001986 */ /* 0x000fe2000c101524 */
[----:B------:R-:W-:-:S02]  /*61b0*/  F2FP.BF16.F32.PACK_AB R76, RZ, R76 ;  /* 0x0000004cff4c723e */ /* 0x000fc400000010ff */
[C---:B------:R-:W-:Y:S01]  /*61c0*/  ISETP.GT.AND P3, PT, R0.reuse, RZ, P0 ;  /* 0x000000ff0000720c */ /* 0x040fe20000764270 */
[----:B------:R-:W-:Y:S01]  /*61d0*/  @P2 STG.E.U16 desc[UR36][R6.64+0xc2], R75 ;  /* 0x0000c24b06002986 */ /* 0x000fe2000c101524 */
[C---:B------:R-:W-:Y:S02]  /*61e0*/  ISETP.GT.AND P4, PT, R0.reuse, 0x8, P4 ;  /* 0x000000080000780c */ /* 0x040fe40002784270 */
[----:B------:R-:W-:Y:S02]  /*61f0*/  F2FP.BF16.F32.PACK_AB R77, RZ, R77 ;  /* 0x0000004dff4d723e */ /* 0x000fe400000010ff */
[----:B------:R-:W-:Y:S01]  /*6200*/  F2FP.BF16.F32.PACK_AB R78, RZ, R78 ;  /* 0x0000004eff4e723e */ /* 0x000fe200000010ff */
[----:B------:R-:W-:Y:S01]  /*6210*/  @P5 STG.E.U16 desc[UR36][R4.64+0xd0], R76 ;  /* 0x0000d04c04005986 */ /* 0x000fe2000c101524 */
[----:B------:R-:W-:Y:S02]  /*6220*/  ISETP.GT.AND P5, PT, R0, 0x8, P0 ;  /* 0x000000080000780c */ /* 0x000fe400007a4270 */
[----:B------:R-:W-:-:S02]  /*6230*/  F2FP.BF16.F32.PACK_AB R79, RZ, R79 ;  /* 0x0000004fff4f723e */ /* 0x000fc400000010ff */
[C---:B------:R-:W-:Y:S01]  /*6240*/  ISETP.GT.AND P2, PT, R3.reuse, 0x71, PT ;  /* 0x000000710300780c */ /* 0x040fe20003f44270 */
[----:B------:R-:W-:Y:S01]  /*6250*/  @P3 STG.E.U16 desc[UR36][R4.64+0xd2], R77 ;  /* 0x0000d24d04003986 */ /* 0x000fe2000c101524 */
[----:B------:R-:W-:Y:S02]  /*6260*/  ISETP.GT.AND P3, PT, R3, 0x70, PT ;  /* 0x000000700300780c */ /* 0x000fe40003f64270 */
[----:B------:R-:W-:Y:S01]  /*6270*/  F2FP.BF16.F32.PACK_AB R80, RZ, R80 ;  /* 0x00000050ff50723e */ /* 0x000fe200000010ff */
[----:B------:R-:W-:Y:S01]  /*6280*/  @P4 STG.E.U16 desc[UR36][R6.64+0xd0], R78 ;  /* 0x0000d04e06004986 */ /* 0x000fe2000c101524 */
[C---:B------:R-:W-:Y:S02]  /*6290*/  ISETP.GT.AND P4, PT, R0.reuse, RZ, P2 ;  /* 0x000000ff0000720c */ /* 0x040fe40001784270 */
[----:B------:R-:W-:Y:S01]  /*62a0*/  F2FP.BF16.F32.PACK_AB R81, RZ, R81 ;  /* 0x00000051ff51723e */ /* 0x000fe200000010ff */
[----:B------:R-:W-:Y:S01]  /*62b0*/  @P5 STG.E.U16 desc[UR36][R6.64+0xd2], R79 ;  /* 0x0000d24f06005986 */ /* 0x000fe2000c101524 */
[----:B------:R-:W-:-:S02]  /*62c0*/  ISETP.GT.AND P5, PT, R0, RZ, P3 ;  /* 0x000000ff0000720c */ /* 0x000fc40001fa4270 */
[C---:B------:R-:W-:Y:S02]  /*62d0*/  ISETP.GT.AND P1, PT, R3.reuse, 0x78, PT ;  /* 0x000000780300780c */ /* 0x040fe40003f24270 */
[----:B------:R-:W-:Y:S02]  /*62e0*/  ISETP.GT.AND P0, PT, R3, 0x79, PT ;  /* 0x000000790300780c */ /* 0x000fe40003f04270 */
[C---:B------:R-:W-:Y:S02]  /*62f0*/  ISETP.GT.AND P3, PT, R0.reuse, 0x8, P3 ;  /* 0x000000080000780c */ /* 0x040fe40001f64270 */
[C---:B------:R-:W-:Y:S02]  /*6300*/  ISETP.GT.AND P2, PT, R0.reuse, 0x8, P2 ;  /* 0x000000080000780c */ /* 0x040fe40001744270 */
[----:B------:R-:W-:Y:S02]  /*6310*/  F2FP.BF16.F32.PACK_AB R82, RZ, R82 ;  /* 0x00000052ff52723e */ /* 0x000fe400000010ff */
[----:B------:R-:W-:Y:S01]  /*6320*/  F2FP.BF16.F32.PACK_AB R83, RZ, R83 ;  /* 0x00000053ff53723e */ /* 0x000fe200000010ff */
[----:B------:R-:W-:Y:S01]  /*6330*/  @P5 STG.E.U16 desc[UR36][R4.64+0xe0], R80 ;  /* 0x0000e05004005986 */ /* 0x000fe2000c101524 */
[----:B------:R-:W-:-:S02]  /*6340*/  ISETP.GT.AND P5, PT, R0, RZ, P0 ;  /* 0x000000ff0000720c */ /* 0x000fc400007a4270 */
[C---:B------:R-:W-:Y:S01]  /*6350*/  ISETP.GT.AND P0, PT, R0.reuse, 0x8, P0 ;  /* 0x000000080000780c */ /* 0x040fe20000704270 */
[----:B------:R-:W-:Y:S01]  /*6360*/  @P4 STG.E.U16 desc[UR36][R4.64+0xe2], R81 ;  /* 0x0000e25104004986 */ /* 0x000fe2000c101524 */
[C---:B------:R-:W-:Y:S02]  /*6370*/  ISETP.GT.AND P4, PT, R0.reuse, RZ, P1 ;  /* 0x000000ff0000720c */ /* 0x040fe40000f84270 */
[----:B------:R-:W-:Y:S01]  /*6380*/  ISETP.GT.AND P1, PT, R0, 0x8, P1 ;  /* 0x000000080000780c */ /* 0x000fe20000f24270 */
[----:B------:R-:W-:Y:S01]  /*6390*/  @P3 STG.E.U16 desc[UR36][R6.64+0xe0], R82 ;  /* 0x0000e05206003986 */ /* 0x000fe2000c101524 */
[----:B------:R-:W-:Y:S02]  /*63a0*/  F2FP.BF16.F32.PACK_AB R84, RZ, R84 ;  /* 0x00000054ff54723e */ /* 0x000fe400000010ff */
[----:B------:R-:W-:Y:S01]  /*63b0*/  F2FP.BF16.F32.PACK_AB R85, RZ, R85 ;  /* 0x00000055ff55723e */ /* 0x000fe200000010ff */
[----:B------:R-:W-:Y:S01]  /*63c0*/  @P2 STG.E.U16 desc[UR36][R6.64+0xe2], R83 ;  /* 0x0000e25306002986 */ /* 0x000fe2000c101524 */
[----:B------:R-:W-:-:S02]  /*63d0*/  F2FP.BF16.F32.PACK_AB R86, RZ, R86 ;  /* 0x00000056ff56723e */ /* 0x000fc400000010ff */
[----:B------:R-:W-:-:S03]  /*63e0*/  F2FP.BF16.F32.PACK_AB R87, RZ, R87 ;  /* 0x00000057ff57723e */ /* 0x000fc600000010ff */
[----:B------:R-:W-:Y:S04]  /*63f0*/  @P4 STG.E.U16 desc[UR36][R4.64+0xf0], R84 ;  /* 0x0000f05404004986 */ /* 0x000fe8000c101524 */
[----:B------:R0:W-:Y:S02]  /*6400*/  @P5 STG.E.U16 desc[UR36][R4.64+0xf2], R85 ;  /* 0x0000f25504005986 */ /* 0x0001e4000c101524 */
[----:B0-----:R-:W-:Y:S02]  /*6410*/  @P1 IMAD.MOV.U32 R4, RZ, RZ, R6 ;  /* 0x000000ffff041224 */ /* 0x001fe400078e0006 */
[----:B------:R-:W-:-:S05]  /*6420*/  @P1 IMAD.MOV.U32 R5, RZ, RZ, R7 ;  /* 0x000000ffff051224 */ /* 0x000fca00078e0007 */
[----:B------:R0:W-:Y:S04]  /*6430*/  @P1 STG.E.U16 desc[UR36][R4.64+0xf0], R86 ;  /* 0x0000f05604001986 */ /* 0x0001e8000c101524 */
[----:B------:R0:W-:Y:S02]  /*6440*/  @P0 STG.E.U16 desc[UR36][R6.64+0xf2], R87 ;  /* 0x0000f25706000986 */ /* 0x0001e4000c101524 */
.L_x_163:
[----:B------:R-:W-:Y:S05]  /*6450*/  BSYNC B0 ;  /* 0x0000000000007941 */ /* 0x000fea0003800000 */
.L_x_37:
[----:B0-----:R-:W2:Y:S01]  /*6460*/  LDL.64 R4, [R1] ;  /* 0x0000000001047983 */ /* 0x001ea20000100a00 */
[----:B------:R-:W-:Y:S01]  /*6470*/  ULDC.64 UR4, c[0x0][0x650] ;  /* 0x0001940000047ab9 */ /* 0x000fe20000000a00 */
[----:B------:R-:W-:Y:S02]  /*6480*/  IMAD.U32 R0, RZ, RZ, UR44 ;  /* 0x0000002cff007e24 */ /* 0x000fe4000f8e00ff */
[----:B------:R-:W-:Y:S02]  /*6490*/  IMAD.MOV.U32 R22, RZ, RZ, -0x1 ;  /* 0xffffffffff167424 */ /* 0x000fe400078e00ff */
[----:B------:R0:W-:Y:S01]  /*64a0*/  SYNCS.ARRIVE.TRANS64.A1T0 RZ, [R0+UR46], RZ ;  /* 0x000000ff00ff79a7 */ /* 0x0001e2000810002e */
[----:B-----5:R-:W-:Y:S02]  /*64b0*/  IMAD.MOV.U32 R18, RZ, RZ, -0x1 ;  /* 0xffffffffff127424 */ /* 0x020fe400078e00ff */
[----:B------:R-:W-:Y:S01]  /*64c0*/  IMAD.MOV.U32 R19, RZ, RZ, -0x1 ;  /* 0xffffffffff137424 */ /* 0x000fe200078e00ff */
[----:B0-----:R-:W-:-:S02]  /*64d0*/  PRMT R0, RZ, 0x7610, R0 ;  /* 0x00007610ff007816 */ /* 0x001fc40000000000 */
[----:B--2---:R-:W-:-:S05]  /*64e0*/  LEA R16, P0, R4, R16, 0x1 ;  /* 0x0000001004107211 */ /* 0x004fca00078008ff */
[----:B------:R-:W-:Y:S01]  /*64f0*/  IMAD.X R17, R100, 0x1, R17, P0 ;  /* 0x0000000164117824 */ /* 0x000fe200000e0611 */
[----:B------:R-:W-:-:S04]  /*6500*/  ISETP.GE.U32.AND P0, PT, R16, UR4, PT ;  /* 0x0000000410007c0c */ /* 0x000fc8000bf06070 */
[----:B------:R-:W-:-:S13]  /*6510*/  ISETP.GE.U32.AND.EX P0, PT, R17, UR5, PT, P0 ;  /* 0x0000000511007c0c */ /* 0x000fda000bf06100 */
[----:B------:R-:W-:Y:S05]  /*6520*/  @P0 BRA `(.L_x_164) ;  /* 0x00000004004c0947 */ /* 0x000fea0003800000 */
[----:B-1----:R-:W0:Y:S01]  /*6530*/  LDC.64 R10, c[0x0][0x628] ;  /* 0x00018a00ff0a7b82 */ /* 0x002e220000000a00 */
[----:B------:R-:W1:Y:S01]  /*6540*/  S2R R12, SR_CTAID.X ;  /* 0x00000000000c7919 */ /* 0x000e620000002500 */
[----:B------:R-:W-:Y:S02]  /*6550*/  IMAD.MOV.U32 R8, RZ, RZ, R16 ;  /* 0x000000ffff087224 */ /* 0x000fe400078e0010 */
[----:B------:R-:W-:Y:S01]  /*6560*/  IMAD.MOV.U32 R9, RZ, RZ, R17 ;  /* 0x000000ffff097224 */ /* 0x000fe200078e0011 */
[----:B------:R-:W2:Y:S03]  /*6570*/  S2R R18, SR_CTAID.Y ;  /* 0x0000000000127919 */ /* 0x000ea60000002600 */
[----:B------:R-:W1:Y:S08]  /*6580*/  LDC R0, c[0x0][0x630] ;  /* 0x00018c00ff007b82 */ /* 0x000e700000000800 */
[----:B------:R-:W1:Y:S01]  /*6590*/  LDC.64 R14, c[0x0][0x620] ;  /* 0x00018800ff0e7b82 */ /* 0x000e620000000a00 */
[----:B0-----:R-:W-:-:S04]  /*65a0*/  ISETP.NE.U32.AND P0, PT, R10, RZ, PT ;  /* 0x000000ff0a00720c */ /* 0x001fc80003f05070 */
[----:B------:R-:W-:-:S13]  /*65b0*/  ISETP.NE.AND.EX P0, PT, R11, RZ, PT, P0 ;  /* 0x000000ff0b00720c */ /* 0x000fda0003f05300 */
[----:B-12---:R-:W-:Y:S05]  /*65c0*/  @!P0 BRA `(.L_x_165) ;  /* 0x0000000000288947 */ /* 0x006fea0003800000 */
[----:B------:R-:W0:Y:S02]  /*65d0*/  LDC R3, c[0x0][0x634] ;  /* 0x00018d00ff037b82 */ /* 0x000e240000000800 */
[----:B0-----:R-:W-:-:S05]  /*65e0*/  IADD3 R3, P0, R16, R3, RZ ;  /* 0x0000000310037210 */ /* 0x001fca0007f1e0ff */
[----:B------:R-:W-:-:S04]  /*65f0*/  IMAD.X R13, RZ, RZ, R17, P0 ;  /* 0x000000ffff0d7224 */ /* 0x000fc800000e0611 */
[----:B------:R-:W-:-:S04]  /*6600*/  IMAD.WIDE.U32 R4, R13, R10, RZ ;  /* 0x0000000a0d047225 */ /* 0x000fc800078e00ff */
[----:B---34-:R-:W-:-:S04]  /*6610*/  IMAD.WIDE.U32 R6, P0, R3, R11, R4 ;  /* 0x0000000b03067225 */ /* 0x018fc80007800004 */
[----:B------:R-:W-:-:S04]  /*6620*/  IMAD.WIDE.U32 R4, R3, R10, RZ ;  /* 0x0000000a03047225 */ /* 0x000fc800078e00ff */
[----:B------:R-:W-:Y:S01]  /*6630*/  IMAD.X R9, RZ, RZ, RZ, P0 ;  /* 0x000000ffff097224 */ /* 0x000fe200000e06ff */
[----:B------:R-:W-:Y:S01]  /*6640*/  IADD3 RZ, P0, R5, R6, RZ ;  /* 0x0000000605ff7210 */ /* 0x000fe20007f1e0ff */
[----:B------:R-:W-:-:S04]  /*6650*/  IMAD.MOV.U32 R8, RZ, RZ, R7 ;  /* 0x000000ffff087224 */ /* 0x000fc800078e0007 */
[----:B------:R-:W-:-:S08]  /*6660*/  IMAD.WIDE.U32.X R8, R13, R11, R8, P0 ;  /* 0x0000000b0d087225 */ /* 0x000fd000000e0408 */
.L_x_165:
[-CC-:B------:R-:W-:Y:S01]  /*6670*/  SHF.R.U64 R19, R8, R0.reuse, R9.reuse ;  /* 0x0000000008137219 */ /* 0x180fe20000001209 */
[----:B------:R-:W0:Y:S01]  /*6680*/  LDC.64 R24, c[0x0][0x640] ;  /* 0x00019000ff187b82 */ /* 0x000e220000000a00 */
[----:B------:R-:W-:Y:S01]  /*6690*/  SHF.R.U32.HI R0, RZ, R0, R9 ;  /* 0x00000000ff007219 */ /* 0x000fe20000011609 */
[----:B------:R-:W-:Y:S01]  /*66a0*/  ULDC UR4, c[0x0][0x150] ;  /* 0x0000540000047ab9 */ /* 0x000fe20000000800 */
[----:B------:R-:W-:Y:S02]  /*66b0*/  IADD3 R3, P0, RZ, -R19, RZ ;  /* 0x80000013ff037210 */ /* 0x000fe40007f1e0ff */
[----:B---34-:R-:W-:-:S03]  /*66c0*/  I2FP.F32.U32 R7, R12 ;  /* 0x0000000c00077245 */ /* 0x018fc60000201000 */
[----:B------:R-:W1:Y:S01]  /*66d0*/  LDC R6, c[0x0][0x618] ;  /* 0x00018600ff067b82 */ /* 0x000e620000000800 */
[----:B------:R-:W-:Y:S02]  /*66e0*/  IMAD.X R5, RZ, RZ, ~R0, P0 ;  /* 0x000000ffff057224 */ /* 0x000fe400000e0e00 */
[----:B------:R-:W-:Y:S01]  /*66f0*/  FMUL R7, R7, UR4 ;  /* 0x0000000407077c20 */ /* 0x000fe20008400000 */
[----:B------:R-:W-:Y:S01]  /*6700*/  ULDC UR4, c[0x0][0x154] ;  /* 0x0000550000047ab9 */ /* 0x000fe20000000800 */
[-C--:B------:R-:W-:Y:S02]  /*6710*/  IMAD R0, R5, R14.reuse, RZ ;  /* 0x0000000e05007224 */ /* 0x080fe400078e02ff */
[C---:B------:R-:W-:Y:S01]  /*6720*/  IMAD.WIDE.U32 R4, R3.reuse, R14, R16 ;  /* 0x0000000e03047225 */ /* 0x040fe200078e0010 */
[----:B------:R-:W2:Y:S01]  /*6730*/  LDC R8, c[0x0][0x608] ;  /* 0x00018200ff087b82 */ /* 0x000ea20000000800 */
[----:B------:R-:W3:Y:S02]  /*6740*/  F2I.U32.TRUNC.NTZ R7, R7 ;  /* 0x0000000700077305 */ /* 0x000ee4000020f000 */
[----:B------:R-:W-:Y:S01]  /*6750*/  IMAD R3, R3, R15, R0 ;  /* 0x0000000f03037224 */ /* 0x000fe200078e0200 */
[----:B------:R-:W-:-:S03]  /*6760*/  I2FP.F32.U32 R0, R18 ;  /* 0x0000001200007245 */ /* 0x000fc60000201000 */
[----:B------:R-:W-:Y:S01]  /*6770*/  IMAD.IADD R3, R5, 0x1, R3 ;  /* 0x0000000105037824 */ /* 0x000fe200078e0203 */
[----:B------:R-:W4:Y:S01]  /*6780*/  LDC R11, c[0x0][0x658] ;  /* 0x00019600ff0b7b82 */ /* 0x000f220000000800 */
[----:B0-----:R-:W-:-:S04]  /*6790*/  ISETP.NE.U32.AND P0, PT, R24, RZ, PT ;  /* 0x000000ff1800720c */ /* 0x001fc80003f05070 */
[----:B------:R-:W-:-:S03]  /*67a0*/  ISETP.NE.AND.EX P0, PT, R25, RZ, PT, P0 ;  /* 0x000000ff1900720c */ /* 0x000fc60003f05300 */
[----:B------:R-:W0:Y:S01]  /*67b0*/  LDC R9, c[0x0][0x144] ;  /* 0x00005100ff097b82 */ /* 0x000e220000000800 */
[-C--:B-1----:R-:W-:Y:S01]  /*67c0*/  SHF.R.U64 R10, R4, R6.reuse, R3 ;  /* 0x00000006040a7219 */ /* 0x082fe20000001203 */
[----:B---3--:R-:W-:Y:S01]  /*67d0*/  IMAD.MOV R7, RZ, RZ, -R7 ;  /* 0x000000ffff077224 */ /* 0x008fe200078e0a07 */
[----:B------:R-:W-:Y:S01]  /*67e0*/  SHF.R.U32.HI R3, RZ, R6, R3 ;  /* 0x00000006ff037219 */ /* 0x000fe20000011603 */
[----:B------:R-:W-:-:S04]  /*67f0*/  FMUL R6, R0, UR4 ;  /* 0x0000000400067c20 */ /* 0x000fc80008400000 */
[----:B------:R-:W1:Y:S01]  /*6800*/  LDC R21, c[0x0][0x148] ;  /* 0x00005200ff157b82 */ /* 0x000e620000000800 */
[----:B------:R3:W0:Y:S01]  /*6810*/  F2I.U32.TRUNC.NTZ R14, R6 ;  /* 0x00000006000e7305 */ /* 0x000622000020f000 */
[-CC-:B--2---:R-:W-:Y:S02]  /*6820*/  SHF.R.U64 R13, R10, R8.reuse, R3.reuse ;  /* 0x000000080a0d7219 */ /* 0x184fe40000001203 */
[----:B------:R-:W-:-:S04]  /*6830*/  SHF.R.U32.HI R0, RZ, R8, R3 ;  /* 0x00000008ff007219 */ /* 0x000fc80000011603 */
[----:B------:R-:W2:Y:S01]  /*6840*/  LDC R20, c[0x0][0x648] ;  /* 0x00019200ff147b82 */ /* 0x000ea20000000800 */
[-CC-:B----4-:R-:W-:Y:S02]  /*6850*/  SHF.R.U64 R15, R13, R11.reuse, R0.reuse ;  /* 0x0000000b0d0f7219 */ /* 0x190fe40000001200 */
[----:B------:R-:W-:-:S03]  /*6860*/  SHF.R.U32.HI R5, RZ, R11, R0 ;  /* 0x0000000bff057219 */ /* 0x000fc60000011600 */
[----:B------:R-:W-:Y:S02]  /*6870*/  IMAD.MOV.U32 R4, RZ, RZ, R15 ;  /* 0x000000ffff047224 */ /* 0x000fe400078e000f */
[----:B------:R-:W4:Y:S01]  /*6880*/  LDC R26, c[0x0][0x638] ;  /* 0x00018e00ff1a7b82 */ /* 0x000f220000000800 */
[----:B0-----:R-:W-:-:S07]  /*6890*/  IMAD R22, R9, R7, R12 ;  /* 0x0000000709167224 */ /* 0x001fce00078e020c */
[----:B------:R-:W0:Y:S08]  /*68a0*/  LDC R27, c[0x0][0x610] ;  /* 0x00018400ff1b7b82 */ /* 0x000e300000000800 */
[----:B------:R-:W0:Y:S01]  /*68b0*/  LDC R28, c[0x0][0x600] ;  /* 0x00018000ff1c7b82 */ /* 0x000e220000000800 */
[----:B-123--:R-:W-:Y:S05]  /*68c0*/  @!P0 BRA `(.L_x_166) ;  /* 0x0000000000288947 */ /* 0x00efea0003800000 */
[----:B------:R-:W1:Y:S02]  /*68d0*/  LDC R0, c[0x0][0x64c] ;  /* 0x00019300ff007b82 */ /* 0x000e640000000800 */
[----:B-1----:R-:W-:-:S05]  /*68e0*/  IADD3 R3, P0, R15, R0, RZ ;  /* 0x000000000f037210 */ /* 0x002fca0007f1e0ff */
        /* <DEDUP_REMOVED lines=8> */
.L_x_166:
[----:B------:R-:W-:Y:S01]  /*6970*/  ISETP.NE.AND P0, PT, R2, 0x1, PT ;  /* 0x000000010200780c */ /* 0x000fe20003f05270 */
[----:B------:R-:W-:Y:S01]  /*6980*/  IMAD.MOV R14, RZ, RZ, -R14 ;  /* 0x000000ffff0e7224 */ /* 0x000fe200078e0a0e */
[----:B------:R-:W-:Y:S02]  /*6990*/  SHF.R.U64 R0, R4, R20, R5 ;  /* 0x0000001404007219 */ /* 0x000fe40000001205 */
[----:B------:R-:W-:Y:S02]  /*69a0*/  LOP3.LUT R3, R13, R102, RZ, 0xc0, !PT ;  /* 0x000000660d037212 */ /* 0x000fe400078ec0ff */
[----:B------:R-:W-:Y:S01]  /*69b0*/  LOP3.LUT R5, R10, R101, RZ, 0xc0, !PT ;  /* 0x000000650a057212 */ /* 0x000fe200078ec0ff */
[----:B------:R-:W-:Y:S02]  /*69c0*/  IMAD.MOV R4, RZ, RZ, -R0 ;  /* 0x000000ffff047224 */ /* 0x000fe400078e0a00 */
[----:B------:R-:W-:Y:S02]  /*69d0*/  IMAD R3, R98, R0, R3 ;  /* 0x0000000062037224 */ /* 0x000fe400078e0203 */
[----:B----4-:R-:W-:-:S02]  /*69e0*/  IMAD R0, R4, R26, R15 ;  /* 0x0000001a04007224 */ /* 0x010fc400078e020f */
[----:B------:R-:W-:Y:S02]  /*69f0*/  @P0 IMAD R22, R21, R14, R18 ;  /* 0x0000000e15160224 */ /* 0x000fe400078e0212 */
[----:B------:R-:W-:Y:S02]  /*6a00*/  IMAD.MOV.U32 R4, RZ, RZ, 0x1 ;  /* 0x00000001ff047424 */ /* 0x000fe400078e00ff */
[----:B0-----:R-:W-:Y:S02]  /*6a10*/  IMAD R22, R3, R27, R22 ;  /* 0x0000001b03167224 */ /* 0x001fe400078e0216 */
[----:B------:R-:W-:Y:S01]  /*6a20*/  IMAD R3, R0, R28, R5 ;  /* 0x0000001c00037224 */ /* 0x000fe200078e0205 */
[----:B------:R-:W-:-:S04]  /*6a30*/  PRMT R0, R4, 0x7610, R0 ;  /* 0x0000761004007816 */ /* 0x000fc80000000000 */
[----:B------:R-:W-:Y:S02]  /*6a40*/  SEL R18, R3, R22, !P0 ;  /* 0x0000001603127207 */ /* 0x000fe40004000000 */
[----:B------:R-:W-:-:S07]  /*6a50*/  SEL R22, R22, R3, !P0 ;  /* 0x0000000316167207 */ /* 0x000fce0004000000 */
.L_x_164:
[----:B------:R-:W-:Y:S01]  /*6a60*/  LOP3.LUT P0, RZ, R0, 0xff, RZ, 0xc0, !PT ;  /* 0x000000ff00ff7812 */ /* 0x000fe2000780c0ff */
[----:B------:R-:W-:Y:S01]  /*6a70*/  UIMAD.WIDE.U32 UR4, UR38, 0x38e38e39, URZ ;  /* 0x38e38e39260478a5 */ /* 0x000fe2000f8e003f */
[----:B------:R-:W-:-:S03]  /*6a80*/  LOP3.LUT R105, R105, 0x1, RZ, 0x3c, !PT ;  /* 0x0000000169697812 */ /* 0x000fc600078e3cff */
[----:B------:R-:W-:-:S04]  /*6a90*/  USHF.R.U32.HI UR4, URZ, 0x1, UR5 ;  /* 0x000000013f047899 */ /* 0x000fc80008011605 */
[----:B------:R-:W-:-:S04]  /*6aa0*/  UIMAD UR38, UR4, -0x9, UR38 ;  /* 0xfffffff7042678a4 */ /* 0x000fc8000f8e0226 */
[----:B------:R-:W-:Y:S08]  /*6ab0*/  @P0 BRA `(.L_x_167) ;  /* 0xffffffac006c0947 */ /* 0x000ff0000383ffff */
[----:B------:R-:W-:Y:S05]  /*6ac0*/  EXIT ;  /* 0x000000000000794d */ /* 0x000fea0003800000 */
.L_x_18:
[----:B------:R-:W-:-:S08]  /*6ad0*/  ISETP.NE.AND P0, PT, R9, RZ, PT ;  /* 0x000000ff0900720c */ /* 0x000fd00003f05270 */
[----:B0-----:R-:W0:-:S00]  /*6ae0*/  USETMAXREG.DEALLOC.CTAPOOL 0x28 ;  /* 0x00000028000079c8 */ /* 0x001e0000080e0500 */
[----:B------:R-:W-:Y:S05]  /*6af0*/  @P0 EXIT ;  /* 0x000000000000094d */ /* 0x000fea0003800000 */
[----:B0-----:R-:W-:Y:S01]  /*6b00*/  LOP3.LUT P0, RZ, R3, 0xff, RZ, 0xc0, !PT ;  /* 0x000000ff03ff7812 */ /* 0x001fe2000780c0ff */
[----:B------:R-:W-:Y:S02]  /*6b10*/  IMAD.MOV.U32 R3, RZ, RZ, 0x1 ;  /* 0x00000001ff037424 */ /* 0x000fe400078e00ff */
[----:B------:R-:W-:-:S10]  /*6b20*/  IMAD.MOV.U32 R8, RZ, RZ, RZ ;  /* 0x000000ffff087224 */ /* 0x000fd400078e00ff */
[----:B------:R-:W-:Y:S05]  /*6b30*/  @!P0 BRA `(.L_x_168) ;  /* 0x0000000c00288947 */ /* 0x000fea0003800000 */
[----:B------:R-:W0:Y:S01]  /*6b40*/  S2R R10, SR_CgaCtaId ;  /* 0x00000000000a7919 */ /* 0x000e220000008800 */
[----:B------:R-:W-:Y:S01]  /*6b50*/  LOP3.LUT P0, RZ, R4, 0x1f, RZ, 0xc0, !PT ;  /* 0x0000001f04ff7812 */ /* 0x000fe2000780c0ff */
[----:B------:R-:W-:Y:S01]  /*6b60*/  ULDC UR5, c[0x0][0x658] ;  /* 0x0001960000057ab9 */ /* 0x000fe20000000800 */
[----:B------:R-:W-:Y:S01]  /*6b70*/  UMOV UR6, 0xffffffff ;  /* 0xffffffff00067882 */ /* 0x000fe20000000000 */
[----:B------:R-:W-:Y:S01]  /*6b80*/  BSSY B0, `(.L_x_168) ;  /* 0x00000c5000007945 */ /* 0x000fe20003800000 */
[----:B------:R-:W-:Y:S01]  /*6b90*/  USHF.L.U32 UR6, UR6, UR5, URZ ;  /* 0x0000000506067299 */ /* 0x000fe2000800063f */
[C---:B------:R-:W-:Y:S01]  /*6ba0*/  ISETP.NE.AND P2, PT, R5.reuse, RZ, PT ;  /* 0x000000ff0500720c */ /* 0x040fe20003f45270 */
[----:B------:R-:W-:Y:S01]  /*6bb0*/  IMAD.MOV.U32 R11, RZ, RZ, 0x1 ;  /* 0x00000001ff0b7424 */ /* 0x000fe200078e00ff */
[----:B------:R-:W-:Y:S01]  /*6bc0*/  ISETP.NE.OR P0, PT, R5, RZ, !P0 ;  /* 0x000000ff0500720c */ /* 0x000fe20004705670 */
[----:B------:R-:W-:Y:S01]  /*6bd0*/  IMAD.MOV.U32 R3, RZ, RZ, 0x1 ;  /* 0x00000001ff037424 */ /* 0x000fe200078e00ff */
[----:B------:R-:W-:Y:S01]  /*6be0*/  LOP3.LUT R9, R23, 0x2, RZ, 0xfc, !PT ;  /* 0x0000000217097812 */ /* 0x000fe200078efcff */
[----:B------:R-:W-:Y:S01]  /*6bf0*/  IMAD.MOV.U32 R8, RZ, RZ, RZ ;  /* 0x000000ffff087224 */ /* 0x000fe200078e00ff */
[----:B------:R-:W-:Y:S01]  /*6c00*/  ULDC UR4, c[0x0][0x600] ;  /* 0x0001800000047ab9 */ /* 0x000fe20000000800 */
[----:B------:R-:W-:Y:S01]  /*6c10*/  UMOV UR7, 0x1 ;  /* 0x0000000100077882 */ /* 0x000fe20000000000 */
[----:B------:R-:W-:-:S02]  /*6c20*/  UIADD3 UR19, UR40, 0x1, URZ ;  /* 0x0000000128137890 */ /* 0x000fc4000fffe03f */
[----:B------:R-:W-:Y:S02]  /*6c30*/  UIADD3 UR15, UR4, -0x1, URZ ;  /* 0xffffffff040f7890 */ /* 0x000fe4000fffe03f */
[----:B------:R-:W-:Y:S02]  /*6c40*/  USHF.L.U32 UR17, UR7, UR5, URZ ;  /* 0x0000000507117299 */ /* 0x000fe4000800063f */
[----:B------:R-:W-:Y:S01]  /*6c50*/  ULOP3.LUT UR16, URZ, UR6, URZ, 0x33, !UPT ;  /* 0x000000063f107292 */ /* 0x000fe2000f8e333f */
[----:B------:R-:W-:Y:S01]  /*6c60*/  ULDC.64 UR20, c[0x0][0x198] ;  /* 0x0000660000147ab9 */ /* 0x000fe20000000a00 */
[C---:B0-----:R-:W-:Y:S02]  /*6c70*/  IMAD.SHL.U32 R13, R10.reuse, 0x20, RZ ;  /* 0x000000200a0d7824 */ /* 0x041fe400078e00ff */
[----:B------:R-:W-:-:S03]  /*6c80*/  IMAD.SHL.U32 R10, R10, 0x800, RZ ;  /* 0x000008000a0a7824 */ /* 0x000fc600078e00ff */
[----:B------:R-:W-:-:S07]  /*6c90*/  LOP3.LUT R13, R13, 0x60, RZ, 0xc0, !PT ;  /* 0x000000600d0d7812 */ /* 0x000fce00078ec0ff */
.L_x_180:
[----:B------:R-:W-:-:S03]  /*6ca0*/  UMOV UR4, 0xffffffff ;  /* 0xffffffff00047882 */ /* 0x000fc60000000000 */
[----:B------:R-:W-:Y:S05]  /*6cb0*/  BRA.DIV UR4, `(.L_x_169) ;  /* 0x0000001204987947 */ /* 0x000fea000b800000 */
[----:B------:R-:W-:-:S13]  /*6cc0*/  ELECT P6, URZ, PT ;  /* 0x00000000003f782f */ /* 0x000fda00038c0000 */
.L_x_198:
[----:B------:R-:W0:Y:S01]  /*6cd0*/  LDC R4, c[0x0][0x28c] ;  /* 0x0000a300ff047b82 */ /* 0x000e220000000800 */
[----:B------:R-:W-:Y:S01]  /*6ce0*/  BSSY B1, `(.L_x_170) ;  /* 0x0000039000017945 */ /* 0x000fe20003800000 */
[----:B0-----:R-:W-:-:S13]  /*6cf0*/  ISETP.LT.OR P6, PT, R4, 0x1, !P6 ;  /* 0x000000010400780c */ /* 0x001fda00077c1670 */
[----:B------:R-:W-:Y:S05]  /*6d00*/  @P6 BRA `(.L_x_171) ;  /* 0x0000000000d86947 */ /* 0x000fea0003800000 */
[----:B------:R-:W-:Y:S02]  /*6d10*/  IMAD.SHL.U32 R22, R22, 0x40, RZ ;  /* 0x0000004016167824 */ /* 0x000fe400078e00ff */
[----:B------:R-:W-:Y:S02]  /*6d20*/  IMAD R18, R18, 0x80, R13 ;  /* 0x0000008012127824 */ /* 0x000fe400078e020d */
[----:B------:R-:W-:Y:S02]  /*6d30*/  IMAD.MOV.U32 R14, RZ, RZ, RZ ;  /* 0x000000ffff0e7224 */ /* 0x000fe400078e00ff */
[----:B------:R-:W-:Y:S02]  /*6d40*/  IMAD.U32 R20, RZ, RZ, UR19 ;  /* 0x00000013ff147e24 */ /* 0x000fe4000f8e00ff */
[----:B------:R-:W-:Y:S02]  /*6d50*/  IMAD.MOV.U32 R4, RZ, RZ, R3 ;  /* 0x000000ffff047224 */ /* 0x000fe400078e0003 */
[----:B------:R-:W-:-:S07]  /*6d60*/  IMAD.MOV.U32 R5, RZ, RZ, R8 ;  /* 0x000000ffff057224 */ /* 0x000fce00078e0008 */
.L_x_175:
[----:B------:R-:W0:Y:S01]  /*6d70*/  S2R R7, SR_CgaCtaId ;  /* 0x0000000000077919 */ /* 0x000e220000008800 */
[----:B------:R-:W-:-:S04]  /*6d80*/  MOV R6, 0x400 ;  /* 0x0000040000067802 */ /* 0x000fc80000000f00 */
[----:B0-----:R-:W-:Y:S02]  /*6d90*/  LEA R12, R7, R6, 0x18 ;  /* 0x00000006070c7211 */ /* 0x001fe400078ec0ff */
[----:B------:R-:W-:Y:S01]  /*6da0*/  SHF.L.U32 R6, R4, 0x1f, RZ ;  /* 0x0000001f04067819 */ /* 0x000fe200000006ff */
[----:B------:R-:W0:Y:S02]  /*6db0*/  @!P2 LDC R7, c[0x0][0x500] ;  /* 0x00014000ff07ab82 */ /* 0x000e240000000800 */
[----:B------:R-:W-:-:S04]  /*6dc0*/  IMAD R15, R5, 0x8, R12 ;  /* 0x00000008050f7824 */ /* 0x000fc800078e020c */
[----:B------:R-:W1:Y:S02]  /*6dd0*/  SYNCS.PHASECHK.TRANS64.TRYWAIT P1, [R15+URZ+0x48], R6 ;  /* 0x000048060f0075a7 */ /* 0x000e64000802017f */
[----:B-1----:R-:W-:Y:S05]  /*6de0*/  @!P1 BRA `(.L_x_172) ;  /* 0x00000010006c9947 */ /* 0x002fea0003800000 */
.L_x_199:
[----:B-1----:R-:W-:Y:S01]  /*6df0*/  PRMT R6, R9, 0x9910, RZ ;  /* 0x0000991009067816 */ /* 0x002fe200000000ff */
[----:B0-----:R0:W-:Y:S03]  /*6e00*/  @!P2 SYNCS.ARRIVE.TRANS64 RZ, [R15+URZ], R7 ;  /* 0x000000070fffa9a7 */ /* 0x0011e6000800003f */
[----:B------:R-:W-:-:S13]  /*6e10*/  ISETP.NE.AND P1, PT, R6, 0x2, PT ;  /* 0x000000020600780c */ /* 0x000fda0003f25270 */
[----:B0-----:R-:W-:Y:S05]  /*6e20*/  @P1 BRA `(.L_x_173) ;  /* 0x0000000000041947 */ /* 0x001fea0003800000 */
[----:B------:R-:W-:Y:S01]  /*6e30*/  BPT.TRAP 0x1 ;  /* 0x000000040000795c */ /* 0x000fe20000300000 */
.L_x_173:
[----:B------:R-:W-:Y:S05]  /*6e40*/  @P0 BRA `(.L_x_174) ;  /* 0x0000000000040947 */ /* 0x000fea0003800000 */
[----:B------:R-:W-:Y:S01]  /*6e50*/  BPT.TRAP 0x1 ;  /* 0x000000040000795c */ /* 0x000fe20000300000 */
.L_x_174:
[----:B------:R-:W-:Y:S01]  /*6e60*/  IMAD.SHL.U32 R7, R5, 0x2000, RZ ;  /* 0x0000200005077824 */ /* 0x000fe200078e00ff */
[----:B------:R-:W-:Y:S01]  /*6e70*/  R2UR UR9, R15 ;  /* 0x000000000f0972ca */ /* 0x000fe200000e0000 */
[----:B------:R-:W-:Y:S01]  /*6e80*/  VIADD R20, R20, 0xffffffff ;  /* 0xffffffff14147836 */ /* 0x000fe20000000000 */
[----:B------:R-:W-:Y:S01]  /*6e90*/  R2UR UR11, R22 ;  /* 0x00000000160b72ca */ /* 0x000fe200000e0000 */
[----:B------:R-:W-:Y:S01]  /*6ea0*/  UIADD3 UR4, UP0, UR20, 0xf0, URZ ;  /* 0x000000f014047890 */ /* 0x000fe2000ff1e03f */
[----:B------:R-:W-:Y:S01]  /*6eb0*/  LOP3.LUT R6, R7, 0x1800, R10, 0xf8, !PT ;  /* 0x0000180007067812 */ /* 0x000fe200078ef80a */
[----:B------:R-:W-:Y:S01]  /*6ec0*/  UIADD3 UR22, UP1, UR20, 0x1f0, URZ ;  /* 0x000001f014167890 */ /* 0x000fe2000ff3e03f */
[----:B------:R-:W-:Y:S01]  /*6ed0*/  IADD3 R7, R12, 0x180, R7 ;  /* 0x000001800c077810 */ /* 0x000fe20007ffe007 */
[----:B------:R-:W-:Y:S01]  /*6ee0*/  UIADD3.X UR5, URZ, UR21, URZ, UP0, !UPT ;  /* 0x000000153f057290 */ /* 0x000fe200087fe43f */
[----:B------:R-:W-:Y:S01]  /*6ef0*/  R2UR UR10, R14 ;  /* 0x000000000e0a72ca */ /* 0x000fe200000e0000 */
[----:B------:R-:W-:Y:S01]  /*6f00*/  IMAD R6, R6, 0x2, R12 ;  /* 0x0000000206067824 */ /* 0x000fe200078e020c */
[----:B------:R-:W-:Y:S01]  /*6f10*/  R2UR UR13, R7 ;  /* 0x00000000070d72ca */ /* 0x000fe200000e0000 */
[----:B------:R-:W-:Y:S01]  /*6f20*/  VIADD R5, R5, 0x1 ;  /* 0x0000000105057836 */ /* 0x000fe20000000000 */
[----:B------:R-:W-:Y:S01]  /*6f30*/  R2UR UR12, R19 ;  /* 0x00000000130c72ca */ /* 0x000fe200000e0000 */
[----:B------:R-:W-:Y:S01]  /*6f40*/  UIADD3.X UR23, URZ, UR21, URZ, UP1, !UPT ;  /* 0x000000153f177290 */ /* 0x000fe20008ffe43f */
[----:B------:R-:W-:Y:S01]  /*6f50*/  R2UR UR8, R6 ;  /* 0x00000000060872ca */ /* 0x000fe200000e0000 */
[----:B------:R-:W-:Y:S01]  /*6f60*/  UMOV UR6, 0x0 ;  /* 0x0000000000067882 */ /* 0x000fe20000000000 */
[----:B------:R-:W-:Y:S01]  /*6f70*/  R2UR UR18, R18 ;  /* 0x00000000121272ca */ /* 0x000fe200000e0000 */
[----:B------:R-:W-:Y:S01]  /*6f80*/  UMOV UR7, 0x10000000 ;  /* 0x1000000000077882 */ /* 0x000fe20000000000 */
[----:B------:R-:W-:Y:S01]  /*6f90*/  ISETP.GT.AND P3, PT, R20, 0x1, PT ;  /* 0x000000011400780c */ /* 0x000fe20003f64270 */
[----:B------:R-:W-:Y:S01]  /*6fa0*/  UMOV UR24, 0xf0000 ;  /* 0x000f000000187882 */ /* 0x000fe20000000000 */
[----:B------:R-:W-:Y:S01]  /*6fb0*/  ISETP.NE.AND P1, PT, R5, 0x9, PT ;  /* 0x000000090500780c */ /* 0x000fe20003f25270 */
[----:B------:R-:W-:-:S03]  /*6fc0*/  VIADD R14, R14, 0x40 ;  /* 0x000000400e0e7836 */ /* 0x000fc60000000000 */
[----:B------:R-:W-:Y:S02]  /*6fd0*/  SEL R7, RZ, 0x1, P1 ;  /* 0x00000001ff077807 */ /* 0x000fe40000800000 */
[----:B------:R-:W-:Y:S01]  /*6fe0*/  SEL R5, R5, RZ, P1 ;  /* 0x000000ff05057207 */ /* 0x000fe20000800000 */
[----:B------:R-:W-:Y:S01]  /*6ff0*/  UIADD3 UR14, UR8, 0x12180, URZ ;  /* 0x00012180080e7890 */ /* 0x000fe2000fffe03f */
[----:B------:R-:W-:Y:S02]  /*7000*/  LOP3.LUT R4, R4, R7, RZ, 0x3c, !PT ;  /* 0x0000000704047212 */ /* 0x000fe400078e3cff */
[----:B------:R-:W-:Y:S02]  /*7010*/  UMOV UR8, UR13 ;  /* 0x0000000d00087c82 */ /* 0x000fe40008000000 */
[----:B------:R0:W-:Y:S02]  /*7020*/  UTMALDG.3D [UR8], [UR4], desc[UR6] ;  /* 0x00000608040075b4 */ /* 0x0001e40008011000 */
[----:B0-----:R-:W-:Y:S01]  /*7030*/  UMOV UR8, UR14 ;  /* 0x0000000e00087c82 */ /* 0x001fe20008000000 */
[----:B------:R-:W-:-:S02]  /*7040*/  UMOV UR11, UR18 ;  /* 0x00000012000b7c82 */ /* 0x000fc40008000000 */
[----:B------:R0:W-:Y:S02]  /*7050*/  UTMALDG.3D.MULTICAST [UR8], [UR22], UR24, desc[UR6] ;  /* 0x00000608160073b4 */ /* 0x0001e40008011818 */
[----:B0-----:R-:W-:Y:S05]  /*7060*/  @P3 BRA `(.L_x_175) ;  /* 0xfffffffc00403947 */ /* 0x001fea000383ffff */
.L_x_171:
[----:B------:R-:W-:Y:S05]  /*7070*/  BSYNC B1 ;  /* 0x0000000000017941 */ /* 0x000fea0003800000 */
.L_x_170:
[----:B------:R-:W2:Y:S01]  /*7080*/  LDL.64 R24, [R1] ;  /* 0x0000000001187983 */ /* 0x000ea20000100a00 */
[----:B------:R-:W-:Y:S01]  /*7090*/  LOP3.LUT P4, RZ, R11, 0xff, RZ, 0xc0, !PT ;  /* 0x000000ff0bff7812 */ /* 0x000fe2000788c0ff */
[----:B------:R-:W-:Y:S01]  /*70a0*/  VIADD R7, R8, UR40 ;  /* 0x0000002808077c36 */ /* 0x000fe20008000000 */
[----:B------:R-:W-:Y:S01]  /*70b0*/  ULDC.64 UR4, c[0x0][0x650] ;  /* 0x0001940000047ab9 */ /* 0x000fe20000000a00 */
[----:B------:R-:W-:Y:S01]  /*70c0*/  IMAD.U32 R8, RZ, RZ, UR40 ;  /* 0x00000028ff087e24 */ /* 0x000fe2000f8e00ff */
[----:B------:R-:W-:Y:S01]  /*70d0*/  UISETP.GE.U32.AND UP0, UPT, UR40, 0x9, UPT ;  /* 0x000000092800788c */ /* 0x000fe2000bf06070 */
[----:B------:R-:W-:Y:S01]  /*70e0*/  BSSY B1, `(.L_x_176) ;  /* 0x000006c000017945 */ /* 0x000fe20003800000 */
[----:B------:R-:W-:Y:S01]  /*70f0*/  ISETP.GT.U32.AND P1, PT, R7, 0x8, PT ;  /* 0x000000080700780c */ /* 0x000fe20003f24070 */
[----:B------:R-:W-:Y:S01]  /*7100*/  IMAD.MOV.U32 R22, RZ, RZ, -0x1 ;  /* 0xffffffffff167424 */ /* 0x000fe200078e00ff */
[----:B------:R-:W-:Y:S01]  /*7110*/  PRMT R11, RZ, 0x7610, R11 ;  /* 0x00007610ff0b7816 */ /* 0x000fe2000000000b */
[----:B------:R-:W-:Y:S01]  /*7120*/  IMAD.MOV.U32 R18, RZ, RZ, -0x1 ;  /* 0xffffffffff127424 */ /* 0x000fe200078e00ff */
[----:B------:R-:W-:Y:S01]  /*7130*/  ISETP.LT.U32.AND P1, PT, R8, 0x9, P1 ;  /* 0x000000090800780c */ /* 0x000fe20000f21070 */
[----:B------:R-:W-:Y:S01]  /*7140*/  IMAD.MOV.U32 R19, RZ, RZ, -0x1 ;  /* 0xffffffffff137424 */ /* 0x000fe200078e00ff */
[----:B------:R-:W-:Y:S01]  /*7150*/  PLOP3.LUT P3, PT, PT, PT, UP0, 0x80, 0x0 ;  /* 0x000000000000781c */ /* 0x000fe20003f6f008 */
[----:B------:R-:W0:Y:S01]  /*7160*/  @P4 S2R R5, SR_CgaCtaId ;  /* 0x0000000000054919 */ /* 0x000e220000008800 */
[----:B------:R-:W-:-:S04]  /*7170*/  @P4 MOV R4, 0x400 ;  /* 0x0000040000044802 */ /* 0x000fc80000000f00 */
[----:B0-----:R-:W-:Y:S01]  /*7180*/  @P4 LEA R6, R5, R4, 0x18 ;  /* 0x0000000405064211 */ /* 0x001fe200078ec0ff */
[----:B------:R-:W-:Y:S01]  /*7190*/  IMAD.WIDE.U32 R4, R7, 0x38e38e39, RZ ;  /* 0x38e38e3907047825 */ /* 0x000fe200078e00ff */
[----:B------:R-:W-:Y:S02]  /*71a0*/  SEL R4, RZ, 0x1, !P1 ;  /* 0x00000001ff047807 */ /* 0x000fe40004800000 */
[----:B------:R0:W-:Y:S02]  /*71b0*/  @P4 SYNCS.ARRIVE.TRANS64.A1T0 RZ, [R6+URZ+0xc8], RZ ;  /* 0x0000c8ff06ff49a7 */ /* 0x0001e4000810003f */
[----:B------:R-:W-:Y:S02]  /*71c0*/  LOP3.LUT R3, R3, R4, RZ, 0x3c, !PT ;  /* 0x0000000403037212 */ /* 0x000fe400078e3cff */
[----:B------:R-:W-:Y:S02]  /*71d0*/  PRMT R4, RZ, 0x7610, R4 ;  /* 0x00007610ff047816 */ /* 0x000fe40000000004 */
[----:B0-----:R-:W-:-:S04]  /*71e0*/  SHF.R.U32.HI R6, RZ, 0x1, R5 ;  /* 0x00000001ff067819 */ /* 0x001fc80000011605 */
[----:B------:R-:W-:Y:S01]  /*71f0*/  @P3 LOP3.LUT R3, R3, 0x1, R6, 0x78, !PT ;  /* 0x0000000103033812 */ /* 0x000fe200078e7806 */
[----:B------:R-:W-:Y:S01]  /*7200*/  IMAD R8, R6, -0x9, R7 ;  /* 0xfffffff706087824 */ /* 0x000fe200078e0207 */
[----:B--2---:R-:W-:-:S04]  /*7210*/  IADD3 R16, P4, R16, R24, RZ ;  /* 0x0000001810107210 */ /* 0x004fc80007f9e0ff */
[----:B------:R-:W-:Y:S01]  /*7220*/  ISETP.GE.U32.AND P1, PT, R16, UR4, PT ;  /* 0x0000000410007c0c */ /* 0x000fe2000bf26070 */
[----:B------:R-:W-:-:S05]  /*7230*/  IMAD.X R17, R17, 0x1, R0, P4 ;  /* 0x0000000111117824 */ /* 0x000fca00020e0600 */
[----:B------:R-:W-:-:S13]  /*7240*/  ISETP.GE.U32.AND.EX P1, PT, R17, UR5, PT, P1 ;  /* 0x0000000511007c0c */ /* 0x000fda000bf26110 */
[----:B------:R-:W-:Y:S05]  /*7250*/  @P1 BRA `(.L_x_177) ;  /* 0x0000000400501947 */ /* 0x000fea0003800000 */
[----:B------:R-:W0:Y:S01]  /*7260*/  S2R R12, SR_CTAID.X ;  /* 0x00000000000c7919 */ /* 0x000e220000002500 */
[----:B------:R-:W-:Y:S01]  /*7270*/  ULDC.64 UR4, c[0x0][0x628] ;  /* 0x00018a0000047ab9 */ /* 0x000fe20000000a00 */
[----:B------:R-:W-:Y:S01]  /*7280*/  ULDC UR7, c[0x0][0x630] ;  /* 0x00018c0000077ab9 */ /* 0x000fe20000000800 */
[----:B------:R-:W-:Y:S01]  /*7290*/  ISETP.NE.U32.AND P1, PT, RZ, UR4, PT ;  /* 0x00000004ff007c0c */ /* 0x000fe2000bf25070 */
[----:B------:R-:W1:Y:S01]  /*72a0*/  S2R R14, SR_CTAID.Y ;  /* 0x00000000000e7919 */ /* 0x000e620000002600 */
[----:B------:R-:W-:Y:S01]  /*72b0*/  ULDC UR8, c[0x0][0x150] ;  /* 0x0000540000087ab9 */ /* 0x000fe20000000800 */
[----:B------:R-:W-:Y:S01]  /*72c0*/  IMAD.MOV.U32 R4, RZ, RZ, R16 ;  /* 0x000000ffff047224 */ /* 0x000fe200078e0010 */
[----:B------:R-:W-:Y:S01]  /*72d0*/  ISETP.NE.AND.EX P1, PT, RZ, UR5, PT, P1 ;  /* 0x00000005ff007c0c */ /* 0x000fe2000bf25310 */
[----:B------:R-:W-:Y:S01]  /*72e0*/  IMAD.MOV.U32 R5, RZ, RZ, R17 ;  /* 0x000000ffff057224 */ /* 0x000fe200078e0011 */
[----:B0-----:R-:W-:-:S11]  /*72f0*/  I2FP.F32.U32 R18, R12 ;  /* 0x0000000c00127245 */ /* 0x001fd60000201000 */
[----:B------:R-:W-:Y:S05]  /*7300*/  @!P1 BRA `(.L_x_178) ;  /* 0x0000000000289947 */ /* 0x000fea0003800000 */
[----:B------:R-:W-:Y:S02]  /*7310*/  ULDC UR6, c[0x0][0x634] ;  /* 0x00018d0000067ab9 */ /* 0x000fe40000000800 */
[----:B------:R-:W-:-:S05]  /*7320*/  IADD3 R5, P1, R16, UR6, RZ ;  /* 0x0000000610057c10 */ /* 0x000fca000ff3e0ff */
[----:B------:R-:W-:-:S04]  /*7330*/  IMAD.X R15, RZ, RZ, R17, P1 ;  /* 0x000000ffff0f7224 */ /* 0x000fc800008e0611 */
[----:B------:R-:W-:-:S04]  /*7340*/  IMAD.WIDE.U32 R6, R15, UR4, RZ ;  /* 0x000000040f067c25 */ /* 0x000fc8000f8e00ff */
[----:B------:R-:W-:-:S04]  /*7350*/  IMAD.WIDE.U32 R6, P1, R5, UR5, R6 ;  /* 0x0000000505067c25 */ /* 0x000fc8000f820006 */
[----:B------:R-:W-:-:S04]  /*7360*/  IMAD.WIDE.U32 R4, R5, UR4, RZ ;  /* 0x0000000405047c25 */ /* 0x000fc8000f8e00ff */
[----:B------:R-:W-:Y:S01]  /*7370*/  IMAD.MOV.U32 R4, RZ, RZ, R7 ;  /* 0x000000ffff047224 */ /* 0x000fe200078e0007 */
[----:B------:R-:W-:Y:S01]  /*7380*/  IADD3 RZ, P3, R5, R6, RZ ;  /* 0x0000000605ff7210 */ /* 0x000fe20007f7e0ff */
[----:B------:R-:W-:-:S04]  /*7390*/  IMAD.X R5, RZ, RZ, RZ, P1 ;  /* 0x000000ffff057224 */ /* 0x000fc800008e06ff */
[----:B------:R-:W-:-:S08]  /*73a0*/  IMAD.WIDE.U32.X R4, R15, UR5, R4, P3 ;  /* 0x000000050f047c25 */ /* 0x000fd000098e0404 */
.L_x_178:
[--C-:B------:R-:W-:Y:S01]  /*73b0*/  SHF.R.U64 R19, R4, UR7, R5.reuse ;  /* 0x0000000704137c19 */ /* 0x100fe20008001205 */
[----:B------:R-:W-:Y:S01]  /*73c0*/  FMUL R18, R18, UR8 ;  /* 0x0000000812127c20 */ /* 0x000fe20008400000 */
[----:B------:R-:W0:Y:S01]  /*73d0*/  LDC R15, c[0x0][0x144] ;  /* 0x00005100ff0f7b82 */ /* 0x000e220000000800 */
[----:B------:R-:W-:Y:S01]  /*73e0*/  SHF.R.U32.HI R4, RZ, UR7, R5 ;  /* 0x00000007ff047c19 */ /* 0x000fe20008011605 */
[----:B------:R-:W-:Y:S01]  /*73f0*/  ULDC UR6, c[0x0][0x154] ;  /* 0x0000550000067ab9 */ /* 0x000fe20000000800 */
[----:B------:R-:W-:Y:S01]  /*7400*/  IADD3 R5, P1, RZ, -R19, RZ ;  /* 0x80000013ff057210 */ /* 0x000fe20007f3e0ff */
[----:B------:R-:W-:Y:S01]  /*7410*/  ULDC.64 UR4, c[0x0][0x620] ;  /* 0x0001880000047ab9 */ /* 0x000fe20000000a00 */
[----:B-1----:R-:W-:Y:S01]  /*7420*/  I2FP.F32.U32 R6, R14 ;  /* 0x0000000e00067245 */ /* 0x002fe20000201000 */
[----:B------:R-:W1:Y:S01]  /*7430*/  F2I.U32.TRUNC.NTZ R18, R18 ;  /* 0x0000001200127305 */ /* 0x000e62000020f000 */
[----:B------:R-:W-:Y:S01]  /*7440*/  ISETP.NE.AND P4, PT, R2, 0x1, PT ;  /* 0x000000010200780c */ /* 0x000fe20003f85270 */
[----:B------:R-:W-:Y:S01]  /*7450*/  IMAD.X R4, RZ, RZ, ~R4, P1 ;  /* 0x000000ffff047224 */ /* 0x000fe200008e0e04 */
[----:B------:R-:W2:Y:S01]  /*7460*/  LDC R21, c[0x0][0x148] ;  /* 0x00005200ff157b82 */ /* 0x000ea20000000800 */
[----:B------:R-:W-:Y:S01]  /*7470*/  FMUL R6, R6, UR6 ;  /* 0x0000000606067c20 */ /* 0x000fe20008400000 */
[----:B------:R-:W-:Y:S01]  /*7480*/  ULDC.64 UR6, c[0x0][0x640] ;  /* 0x0001900000067ab9 */ /* 0x000fe20000000a00 */
[----:B------:R-:W-:Y:S01]  /*7490*/  IMAD R4, R4, UR4, RZ ;  /* 0x0000000404047c24 */ /* 0x000fe2000f8e02ff */
[----:B------:R-:W-:-:S03]  /*74a0*/  ISETP.NE.U32.AND P1, PT, RZ, UR6, PT ;  /* 0x00000006ff007c0c */ /* 0x000fc6000bf25070 */
[----:B------:R-:W3:Y:S01]  /*74b0*/  F2I.U32.TRUNC.NTZ R6, R6 ;  /* 0x0000000600067305 */ /* 0x000ee2000020f000 */
[C---:B------:R-:W-:Y:S01]  /*74c0*/  IMAD R7, R5.reuse, UR5, R4 ;  /* 0x0000000505077c24 */ /* 0x040fe2000f8e0204 */
[----:B------:R-:W-:Y:S01]  /*74d0*/  ISETP.NE.AND.EX P1, PT, RZ, UR7, PT, P1 ;  /* 0x00000007ff007c0c */ /* 0x000fe2000bf25310 */
[----:B------:R-:W-:Y:S01]  /*74e0*/  IMAD.WIDE.U32 R4, R5, UR4, R16 ;  /* 0x0000000405047c25 */ /* 0x000fe2000f8e0010 */
[----:B------:R-:W-:-:S03]  /*74f0*/  ULDC UR4, c[0x0][0x618] ;  /* 0x0001860000047ab9 */ /* 0x000fc60000000800 */
[----:B-1----:R-:W-:Y:S02]  /*7500*/  IMAD.MOV R18, RZ, RZ, -R18 ;  /* 0x000000ffff127224 */ /* 0x002fe400078e0a12 */
[----:B------:R-:W-:Y:S02]  /*7510*/  IMAD.IADD R5, R5, 0x1, R7 ;  /* 0x0000000105057824 */ /* 0x000fe400078e0207 */
[----:B0-----:R-:W-:-:S03]  /*7520*/  IMAD R12, R15, R18, R12 ;  /* 0x000000120f0c7224 */ /* 0x001fc600078e020c */
[--C-:B------:R-:W-:Y:S01]  /*7530*/  SHF.R.U64 R15, R4, UR4, R5.reuse ;  /* 0x00000004040f7c19 */ /* 0x100fe20008001205 */
[----:B---3--:R-:W-:Y:S01]  /*7540*/  IMAD.MOV R7, RZ, RZ, -R6 ;  /* 0x000000ffff077224 */ /* 0x008fe200078e0a06 */
[----:B------:R-:W-:Y:S01]  /*7550*/  SHF.R.U32.HI R4, RZ, UR4, R5 ;  /* 0x00000004ff047c19 */ /* 0x000fe20008011605 */
[----:B------:R-:W-:Y:S02]  /*7560*/  ULDC UR4, c[0x0][0x608] ;  /* 0x0001820000047ab9 */ /* 0x000fe40000000800 */
[----:B--2---:R-:W-:Y:S01]  /*7570*/  @P4 IMAD R12, R21, R7, R14 ;  /* 0x00000007150c4224 */ /* 0x004fe200078e020e */
[--C-:B------:R-:W-:Y:S02]  /*7580*/  SHF.R.U64 R18, R15, UR4, R4.reuse ;  /* 0x000000040f127c19 */ /* 0x100fe40008001204 */
[----:B------:R-:W-:Y:S01]  /*7590*/  SHF.R.U32.HI R5, RZ, UR4, R4 ;  /* 0x00000004ff057c19 */ /* 0x000fe20008011604 */
[----:B------:R-:W-:-:S03]  /*75a0*/  ULDC UR4, c[0x0][0x658] ;  /* 0x0001960000047ab9 */ /* 0x000fc60000000800 */
[--C-:B------:R-:W-:Y:S02]  /*75b0*/  SHF.R.U64 R14, R18, UR4, R5.reuse ;  /* 0x00000004120e7c19 */ /* 0x100fe40008001205 */
[----:B------:R-:W-:-:S03]  /*75c0*/  SHF.R.U32.HI R21, RZ, UR4, R5 ;  /* 0x00000004ff157c19 */ /* 0x000fc60008011605 */
[----:B------:R-:W-:Y:S02]  /*75d0*/  IMAD.MOV.U32 R6, RZ, RZ, R14 ;  /* 0x000000ffff067224 */ /* 0x000fe400078e000e */
[----:B------:R-:W-:Y:S01]  /*75e0*/  IMAD.MOV.U32 R5, RZ, RZ, R21 ;  /* 0x000000ffff057224 */ /* 0x000fe200078e0015 */
[----:B------:R-:W-:Y:S06]  /*75f0*/  @!P1 BRA `(.L_x_179) ;  /* 0x00000000002c9947 */ /* 0x000fec0003800000 */
        /* <DEDUP_REMOVED lines=9> */
[----:B------:R-:W-:-:S04]  /*7690*/  IMAD.WIDE.U32.X R4, R21, UR7, R4, P3 ;  /* 0x0000000715047c25 */ /* 0x000fc800098e0404 */
[----:B------:R-:W-:-:S07]  /*76a0*/  IMAD.MOV.U32 R6, RZ, RZ, R4 ;  /* 0x000000ffff067224 */ /* 0x000fce00078e0004 */
.L_x_179:
[----:B------:R-:W-:Y:S01]  /*76b0*/  ULDC UR4, c[0x0][0x648] ;  /* 0x0001920000047ab9 */ /* 0x000fe20000000800 */
[----:B------:R-:W-:Y:S01]  /*76c0*/  LOP3.LUT R4, R18, UR16, RZ, 0xc0, !PT ;  /* 0x0000001012047c12 */ /* 0x000fe2000f8ec0ff */
[----:B------:R-:W-:Y:S01]  /*76d0*/  ULDC UR5, c[0x0][0x610] ;  /* 0x0001840000057ab9 */ /* 0x000fe20000000800 */
[----:B------:R-:W-:Y:S01]  /*76e0*/  SHF.R.U64 R5, R6, UR4, R5 ;  /* 0x0000000406057c19 */ /* 0x000fe20008001205 */
[----:B------:R-:W-:Y:S01]  /*76f0*/  ULDC UR4, c[0x0][0x638] ;  /* 0x00018e0000047ab9 */ /* 0x000fe20000000800 */
[----:B------:R-:W-:-:S03]  /*7700*/  LOP3.LUT R15, R15, UR15, RZ, 0xc0, !PT ;  /* 0x0000000f0f0f7c12 */ /* 0x000fc6000f8ec0ff */
[----:B------:R-:W-:Y:S02]  /*7710*/  IMAD.MOV R7, RZ, RZ, -R5 ;  /* 0x000000ffff077224 */ /* 0x000fe400078e0a05 */
[----:B------:R-:W-:Y:S02]  /*7720*/  IMAD R5, R5, UR17, R4 ;  /* 0x0000001105057c24 */ /* 0x000fe4000f8e0204 */
[----:B------:R-:W-:Y:S01]  /*7730*/  IMAD R14, R7, UR4, R14 ;  /* 0x00000004070e7c24 */ /* 0x000fe2000f8e020e */
[----:B------:R-:W-:Y:S01]  /*7740*/  ULDC UR4, c[0x0][0x600] ;  /* 0x0001800000047ab9 */ /* 0x000fe20000000800 */
[----:B------:R-:W-:Y:S02]  /*7750*/  IMAD R12, R5, UR5, R12 ;  /* 0x00000005050c7c24 */ /* 0x000fe4000f8e020c */
[----:B------:R-:W-:Y:S02]  /*7760*/  IMAD R5, R14, UR4, R15 ;  /* 0x000000040e057c24 */ /* 0x000fe4000f8e020f */
[----:B------:R-:W-:-:S03]  /*7770*/  IMAD.MOV.U32 R4, RZ, RZ, 0x1 ;  /* 0x00000001ff047424 */ /* 0x000fc600078e00ff */
[----:B------:R-:W-:Y:S02]  /*7780*/  SEL R18, R5, R12, !P4 ;  /* 0x0000000c05127207 */ /* 0x000fe40006000000 */
[----:B------:R-:W-:-:S07]  /*7790*/  SEL R22, R12, R5, !P4 ;  /* 0x000000050c167207 */ /* 0x000fce0006000000 */
.L_x_177:
[----:B------:R-:W-:Y:S05]  /*77a0*/  BSYNC B1 ;  /* 0x0000000000017941 */ /* 0x000fea0003800000 */
.L_x_176:
[----:B------:R-:W-:-:S13]  /*77b0*/  LOP3.LUT P1, RZ, R4, 0xff, RZ, 0xc0, !PT ;  /* 0x000000ff04ff7812 */ /* 0x000fda000782c0ff */
[----:B------:R-:W-:Y:S05]  /*77c0*/  @P1 BRA `(.L_x_180) ;  /* 0xfffffff400341947 */ /* 0x000fea000383ffff */
[----:B------:R-:W-:Y:S05]  /*77d0*/  BSYNC B0 ;  /* 0x0000000000007941 */ /* 0x000fea0003800000 */
.L_x_168:
[----:B------:R-:W-:-:S03]  /*77e0*/  UMOV UR4, 0xffffffff ;  /* 0xffffffff00047882 */ /* 0x000fc60000000000 */
[----:B------:R-:W-:Y:S05]  /*77f0*/  BRA.DIV UR4, `(.L_x_181) ;  /* 0x0000000604fc7947 */ /* 0x000fea000b800000 */
[----:B------:R-:W-:-:S13]  /*7800*/  ELECT P6, URZ, PT ;  /* 0x00000000003f782f */ /* 0x000fda00038c0000 */
.L_x_202:
[----:B------:R-:W-:Y:S04]  /*7810*/  BSSY B0, `(.L_x_182) ;  /* 0x0000058000007945 */ /* 0x000fe80003800000 */
[----:B------:R-:W-:Y:S05]  /*7820*/  @!P6 BRA `(.L_x_183) ;  /* 0x000000040058e947 */ /* 0x000fea0003800000 */
[----:B------:R-:W-:-:S04]  /*7830*/  LOP3.LUT R23, R23, 0x2, RZ, 0xfc, !PT ;  /* 0x0000000217177812 */ /* 0x000fc800078efcff */
[----:B------:R-:W-:-:S13]  /*7840*/  ISETP.NE.AND P0, PT, R23, 0x3, PT ;  /* 0x000000031700780c */ /* 0x000fda0003f05270 */
[----:B------:R-:W-:Y:S05]  /*7850*/  @!P0 BRA `(.L_x_184) ;  /* 0x0000000000048947 */ /* 0x000fea0003800000 */
[----:B------:R-:W-:Y:S01]  /*7860*/  BPT.TRAP 0x1 ;  /* 0x000000040000795c */ /* 0x000fe20000300000 */
.L_x_184:
[----:B------:R-:W0:Y:S01]  /*7870*/  S2R R5, SR_CgaCtaId ;  /* 0x0000000000057919 */ /* 0x000e220000008800 */
[----:B------:R-:W-:Y:S02]  /*7880*/  MOV R0, 0x400 ;  /* 0x0000040000007802 */ /* 0x000fe40000000f00 */
[----:B------:R-:W-:Y:S02]  /*7890*/  SHF.L.U32 R2, R3, 0x1f, RZ ;  /* 0x0000001f03027819 */ /* 0x000fe400000006ff */
[----:B0-----:R-:W-:-:S05]  /*78a0*/  LEA R5, R5, R0, 0x18 ;  /* 0x0000000005057211 */ /* 0x001fca00078ec0ff */
[----:B------:R-:W-:-:S04]  /*78b0*/  VIADD R5, R5, 0x48 ;  /* 0x0000004805057836 */ /* 0x000fc80000000000 */
[C---:B------:R-:W-:Y:S02]  /*78c0*/  IMAD R7, R8.reuse, 0x8, R5 ;  /* 0x0000000808077824 */ /* 0x040fe400078e0205 */
[----:B------:R-:W-:Y:S02]  /*78d0*/  VIADD R8, R8, 0x1 ;  /* 0x0000000108087836 */ /* 0x000fe40000000000 */
[----:B------:R-:W0:Y:S03]  /*78e0*/  SYNCS.PHASECHK.TRANS64.TRYWAIT P0, [R7+URZ], R2 ;  /* 0x00000002070075a7 */ /* 0x000e26000800017f */
[----:B------:R-:W-:-:S04]  /*78f0*/  ISETP.NE.AND P1, PT, R8, 0x9, PT ;  /* 0x000000090800780c */ /* 0x000fc80003f25270 */
[----:B------:R-:W-:Y:S02]  /*7900*/  SEL R0, RZ, 0x1, P1 ;  /* 0x00000001ff007807 */ /* 0x000fe40000800000 */
[----:B------:R-:W-:Y:S02]  /*7910*/  SEL R8, R8, RZ, P1 ;  /* 0x000000ff08087207 */ /* 0x000fe40000800000 */
[----:B------:R-:W-:-:S03]  /*7920*/  LOP3.LUT R9, R3, R0, RZ, 0x3c, !PT ;  /* 0x0000000003097212 */ /* 0x000fc600078e3cff */
[----:B------:R-:W-:Y:S01]  /*7930*/  IMAD R6, R8, 0x8, R5 ;  /* 0x0000000808067824 */ /* 0x000fe200078e0205 */
[----:B------:R-:W-:Y:S01]  /*7940*/  SHF.L.U32 R3, R9, 0x1f, RZ ;  /* 0x0000001f09037819 */ /* 0x000fe200000006ff */
[----:B0-----:R-:W-:Y:S06]  /*7950*/  @!P0 BRA `(.L_x_185) ;  /* 0x0000000400c48947 */ /* 0x001fec0003800000 */
.L_x_203:
[----:B------:R-:W1:Y:S01]  /*7960*/  SYNCS.PHASECHK.TRANS64.TRYWAIT P0, [R6+URZ], R3 ;  /* 0x00000003060075a7 */ /* 0x000e62000800017f */
[----:B------:R-:W-:-:S05]  /*7970*/  VIADD R0, R8, 0x1 ;  /* 0x0000000108007836 */ /* 0x000fca0000000000 */
[----:B------:R-:W-:-:S04]  /*7980*/  ISETP.NE.AND P1, PT, R0, 0x9, PT ;  /* 0x000000090000780c */ /* 0x000fc80003f25270 */
[----:B0-----:R-:W-:Y:S02]  /*7990*/  SEL R2, RZ, 0x1, P1 ;  /* 0x00000001ff027807 */ /* 0x001fe40000800000 */
[----:B------:R-:W-:Y:S02]  /*79a0*/  SEL R0, R0, RZ, P1 ;  /* 0x000000ff00007207 */ /* 0x000fe40000800000 */
[----:B------:R-:W-:-:S03]  /*79b0*/  LOP3.LUT R9, R9, R2, RZ, 0x3c, !PT ;  /* 0x0000000209097212 */ /* 0x000fc600078e3cff */
[----:B------:R-:W-:Y:S01]  /*79c0*/  IMAD R7, R0, 0x8, R5 ;  /* 0x0000000800077824 */ /* 0x000fe200078e0205 */
[----:B------:R-:W-:Y:S01]  /*79d0*/  SHF.L.U32 R4, R9, 0x1f, RZ ;  /* 0x0000001f09047819 */ /* 0x000fe200000006ff */
[----:B-1----:R-:W-:Y:S06]  /*79e0*/  @!P0 BRA `(.L_x_186) ;  /* 0x0000000400b48947 */ /* 0x002fec0003800000 */
.L_x_204:
[----:B------:R-:W1:Y:S01]  /*79f0*/  SYNCS.PHASECHK.TRANS64.TRYWAIT P0, [R7+URZ], R4 ;  /* 0x00000004070075a7 */ /* 0x000e62000800017f */
[----:B------:R-:W-:-:S05]  /*7a00*/  VIADD R0, R0, 0x1 ;  /* 0x0000000100007836 */ /* 0x000fca0000000000 */
[----:B------:R-:W-:-:S04]  /*7a10*/  ISETP.NE.AND P1, PT, R0, 0x9, PT ;  /* 0x000000090000780c */ /* 0x000fc80003f25270 */
[----:B------:R-:W-:Y:S02]  /*7a20*/  SEL R2, RZ, 0x1, P1 ;  /* 0x00000001ff027807 */ /* 0x000fe40000800000 */
[----:B------:R-:W-:Y:S02]  /*7a30*/  SEL R0, R0, RZ, P1 ;  /* 0x000000ff00007207 */ /* 0x000fe40000800000 */
[----:B------:R-:W-:-:S03]  /*7a40*/  LOP3.LUT R9, R9, R2, RZ, 0x3c, !PT ;  /* 0x0000000209097212 */ /* 0x000fc600078e3cff */
[----:B0-----:R-:W-:Y:S01]  /*7a50*/  IMAD R6, R0, 0x8, R5 ;  /* 0x0000000800067824 */ /* 0x001fe200078e0205 */
[----:B------:R-:W-:Y:S01]  /*7a60*/  SHF.L.U32 R3, R9, 0x1f, RZ ;  /* 0x0000001f09037819 */ /* 0x000fe200000006ff */
[----:B-1----:R-:W-:Y:S06]  /*7a70*/  @!P0 BRA `(.L_x_187) ;  /* 0x0000000400a48947 */ /* 0x002fec0003800000 */
.L_x_205:
        /* <DEDUP_REMOVED lines=9> */
.L_x_206:
        /* <DEDUP_REMOVED lines=9> */
.L_x_207:
        /* <DEDUP_REMOVED lines=9> */
.L_x_208:
        /* <DEDUP_REMOVED lines=9> */
.L_x_209:
[----:B------:R-:W1:Y:S01]  /*7cc0*/  SYNCS.PHASECHK.TRANS64.TRYWAIT P0, [R6+URZ], R3 ;  /* 0x00000003060075a7 */ /* 0x000e62000800017f */
[----:B------:R-:W-:-:S05]  /*7cd0*/  VIADD R0, R0, 0x1 ;  /* 0x0000000100007836 */ /* 0x000fca0000000000 */
[----:B------:R-:W-:-:S04]  /*7ce0*/  ISETP.NE.AND P1, PT, R0, 0x9, PT ;  /* 0x000000090000780c */ /* 0x000fc80003f25270 */
[----:B------:R-:W-:Y:S02]  /*7cf0*/  SEL R2, RZ, 0x1, P1 ;  /* 0x00000001ff027807 */ /* 0x000fe40000800000 */
[----:B------:R-:W-:Y:S02]  /*7d00*/  SEL R0, R0, RZ, P1 ;  /* 0x000000ff00007207 */ /* 0x000fe40000800000 */
[----:B------:R-:W-:Y:S01]  /*7d10*/  LOP3.LUT R2, R9, R2, RZ, 0x3c, !PT ;  /* 0x0000000209027212 */ /* 0x000fe200078e3cff */
[----:B-1----:R-:W-:Y:S06]  /*7d20*/  @!P0 BRA `(.L_x_192) ;  /* 0x00000004005c8947 */ /* 0x002fec0003800000 */
.L_x_210:
[----:B------:R-:W-:Y:S01]  /*7d30*/  IMAD R5, R0, 0x8, R5 ;  /* 0x0000000800057824 */ /* 0x000fe200078e0205 */
[----:B------:R-:W-:-:S07]  /*7d40*/  SHF.L.U32 R0, R2, 0x1f, RZ ;  /* 0x0000001f02007819 */ /* 0x000fce00000006ff */
.L_x_193:
[----:B--2---:R2:W3:Y:S02]  /*7d50*/  SYNCS.PHASECHK.TRANS64.TRYWAIT P0, [R5+URZ], R0 ;  /* 0x00000000050075a7 */ /* 0x0044e4000800017f */
[----:B---3--:R-:W-:Y:S05]  /*7d60*/  @!P0 NANOSLEEP.SYNCS 0x989680 ;  /* 0x009896800000895d */ /* 0x008fea0003900000 */
[----:B------:R-:W3:Y:S02]  /*7d70*/  @!P0 SYNCS.PHASECHK.TRANS64 P0, [R5+URZ], R0 ;  /* 0x00000000050085a7 */ /* 0x000ee4000800007f */
[----:B---3--:R-:W-:Y:S05]  /*7d80*/  @!P0 BRA `(.L_x_193) ;  /* 0xfffffffc00f08947 */ /* 0x008fea000383ffff */
.L_x_183:
[----:B------:R-:W-:Y:S05]  /*7d90*/  BSYNC B0 ;  /* 0x0000000000007941 */ /* 0x000fea0003800000 */
.L_x_182:
[----:B------:R-:W-:Y:S05]  /*7da0*/  EXIT ;  /* 0x000000000000794d */ /* 0x000fea0003800000 */
.L_x_20:
[----:B0-----:R-:W-:-:S04]  /*7db0*/  IMAD.U32 R3, RZ, RZ, UR43 ;  /* 0x0000002bff037e24 */ /* 0x001fc8000f8e00ff */
[----:B------:R0:W1:Y:S03]  /*7dc0*/  SYNCS.PHASECHK.TRANS64.TRYWAIT P0, [R3+URZ+-0x8], R0 ;  /* 0xfffff800030075a7 */ /* 0x000066000800017f */
[----:B-1----:R-:W-:Y:S05]  /*7dd0*/  @!P0 NANOSLEEP.SYNCS 0x989680 ;  /* 0x009896800000895d */ /* 0x002fea0003900000 */
[----:B------:R-:W1:Y:S02]  /*7de0*/  @!P0 SYNCS.PHASECHK.TRANS64 P0, [R3+URZ+-0x8], R0 ;  /* 0xfffff800030085a7 */ /* 0x000e64000800007f */
[----:B-1----:R-:W-:Y:S05]  /*7df0*/  @!P0 BRA `(.L_x_20) ;  /* 0xfffffffc00ec8947 */ /* 0x002fea000383ffff */
[----:B------:R-:W-:Y:S05]  /*7e00*/  BRA `(.L_x_194) ;  /* 0xffffff9800a47947 */ /* 0x000fea000383ffff */
.L_x_25:
[----:B-1----:R1:W2:Y:S02]  /*7e10*/  SYNCS.PHASECHK.TRANS64.TRYWAIT P1, [R3+URZ], R0 ;  /* 0x00000000030075a7 */ /* 0x0022a4000802017f */
[----:B--2---:R-:W-:Y:S05]  /*7e20*/  @!P1 NANOSLEEP.SYNCS 0x989680 ;  /* 0x009896800000995d */ /* 0x004fea0003900000 */
[----:B------:R-:W2:Y:S02]  /*7e30*/  @!P1 SYNCS.PHASECHK.TRANS64 P1, [R3+URZ], R0 ;  /* 0x00000000030095a7 */ /* 0x000ea4000802007f */
[----:B--2---:R-:W-:Y:S05]  /*7e40*/  @!P1 BRA `(.L_x_25) ;  /* 0xfffffffc00f09947 */ /* 0x004fea000383ffff */
[----:B------:R-:W-:Y:S05]  /*7e50*/  BRA `(.L_x_24) ;  /* 0xffffff9c00187947 */ /* 0x000fea000383ffff */
.L_x_30:
[----:B-1----:R-:W-:-:S04]  /*7e60*/  IMAD.U32 R5, RZ, RZ, UR4 ;  /* 0x00000004ff057e24 */ /* 0x002fc8000f8e00ff */
[----:B------:R1:W2:Y:S03]  /*7e70*/  SYNCS.PHASECHK.TRANS64.TRYWAIT P1, [R5+URZ], R4 ;  /* 0x00000004050075a7 */ /* 0x0002a6000802017f */
[----:B--2---:R-:W-:Y:S05]  /*7e80*/  @!P1 NANOSLEEP.SYNCS 0x989680 ;  /* 0x009896800000995d */ /* 0x004fea0003900000 */
[----:B------:R-:W2:Y:S02]  /*7e90*/  @!P1 SYNCS.PHASECHK.TRANS64 P1, [R5+URZ], R4 ;  /* 0x00000004050095a7 */ /* 0x000ea4000802007f */
[----:B--2---:R-:W-:Y:S05]  /*7ea0*/  @!P1 BRA `(.L_x_30) ;  /* 0xfffffffc00ec9947 */ /* 0x004fea000383ffff */
[----:B------:R-:W-:Y:S05]  /*7eb0*/  BRA `(.L_x_29) ;  /* 0xffffff9c00e87947 */ /* 0x000fea000383ffff */
.L_x_36:
[----:B0-----:R-:W-:-:S04]  /*7ec0*/  IMAD.U32 R3, RZ, RZ, UR43 ;  /* 0x0000002bff037e24 */ /* 0x001fc8000f8e00ff */
[----:B------:R0:W1:Y:S03]  /*7ed0*/  SYNCS.PHASECHK.TRANS64.TRYWAIT P0, [R3+URZ+0x8], R0 ;  /* 0x00000800030075a7 */ /* 0x000066000800017f */
[----:B-1----:R-:W-:Y:S05]  /*7ee0*/  @!P0 NANOSLEEP.SYNCS 0x989680 ;  /* 0x009896800000895d */ /* 0x002fea0003900000 */
[----:B------:R-:W1:Y:S02]  /*7ef0*/  @!P0 SYNCS.PHASECHK.TRANS64 P0, [R3+URZ+0x8], R0 ;  /* 0x00000800030085a7 */ /* 0x000e64000800007f */
[----:B-1----:R-:W-:Y:S05]  /*7f00*/  @!P0 BRA `(.L_x_36) ;  /* 0xfffffffc00ec8947 */ /* 0x002fea000383ffff */
[----:B------:R-:W-:Y:S05]  /*7f10*/  BRA `(.L_x_195) ;  /* 0xffffffa400287947 */ /* 0x000fea000383ffff */
.L_x_169:
[----:B------:R-:W-:Y:S01]  /*7f20*/  BSSY B1, `(.L_x_196) ;  /* 0x0000006000017945 */ /* 0x000fe20003800000 */
[----:B------:R-:W-:-:S07]  /*7f30*/  IMAD.MOV.U32 R15, RZ, RZ, -0x1 ;  /* 0xffffffffff0f7424 */ /* 0x000fce00078e00ff */
[----:B-----5:R-:W-:Y:S05]  /*7f40*/  WARPSYNC.COLLECTIVE R15, `(.L_x_197) ;  /* 0x000000000f0c7348 */ /* 0x020fea0003c00000 */
[----:B------:R-:W-:Y:S02]  /*7f50*/  ELECT P6, UR62, PT ;  /* 0x00000000003e782f */ /* 0x000fe400038c0000 */
[----:B------:R-:W-:Y:S01]  /*7f60*/  MOV R14, UR62 ;  /* 0x0000003e000e7c02 */ /* 0x000fe20008000f00 */
[----:B-----5:R-:W-:Y:S10]  /*7f70*/  ENDCOLLECTIVE ;  /* 0x000000000000791b */ /* 0x020ff40003800000 */
.L_x_197:
[----:B------:R-:W-:Y:S05]  /*7f80*/  BSYNC B1 ;  /* 0x0000000000017941 */ /* 0x000fea0003800000 */
.L_x_196:
[----:B------:R-:W-:Y:S05]  /*7f90*/  BRA `(.L_x_198) ;  /* 0xffffffec004c7947 */ /* 0x000fea000383ffff */
.L_x_172:
[----:B-1----:R1:W2:Y:S02]  /*7fa0*/  SYNCS.PHASECHK.TRANS64.TRYWAIT P1, [R15+URZ+0x48], R6 ;  /* 0x000048060f0075a7 */ /* 0x0022a4000802017f */
[----:B--2---:R-:W-:Y:S05]  /*7fb0*/  @!P1 NANOSLEEP.SYNCS 0x989680 ;  /* 0x009896800000995d */ /* 0x004fea0003900000 */
[----:B------:R-:W2:Y:S02]  /*7fc0*/  @!P1 SYNCS.PHASECHK.TRANS64 P1, [R15+URZ+0x48], R6 ;  /* 0x000048060f0095a7 */ /* 0x000ea4000802007f */
[----:B--2---:R-:W-:Y:S05]  /*7fd0*/  @!P1 BRA `(.L_x_172) ;  /* 0xfffffffc00f09947 */ /* 0x004fea000383ffff */
[----:B------:R-:W-:Y:S05]  /*7fe0*/  BRA `(.L_x_199) ;  /* 0xffffffec00807947 */ /* 0x000fea000383ffff */
.L_x_181:
[----:B------:R-:W-:Y:S01]  /*7ff0*/  BSSY B0, `(.L_x_200) ;  /* 0x0000006000007945 */ /* 0x000fe20003800000 */
[----:B------:R-:W-:-:S07]  /*8000*/  IMAD.MOV.U32 R15, RZ, RZ, -0x1 ;  /* 0xffffffffff0f7424 */ /* 0x000fce00078e00ff */
[----:B-----5:R-:W-:Y:S05]  /*8010*/  WARPSYNC.COLLECTIVE R15, `(.L_x_201) ;  /* 0x000000000f0c7348 */ /* 0x020fea0003c00000 */
[----:B------:R-:W-:Y:S02]  /*8020*/  ELECT P6, UR62, PT ;  /* 0x00000000003e782f */ /* 0x000fe400038c0000 */
[----:B------:R-:W-:Y:S01]  /*8030*/  MOV R14, UR62 ;  /* 0x0000003e000e7c02 */ /* 0x000fe20008000f00 */
[----:B-----5:R-:W-:Y:S10]  /*8040*/  ENDCOLLECTIVE ;  /* 0x000000000000791b */ /* 0x020ff40003800000 */
.L_x_201:
[----:B------:R-:W-:Y:S05]  /*8050*/  BSYNC B0 ;  /* 0x0000000000007941 */ /* 0x000fea0003800000 */
.L_x_200:
[----:B------:R-:W-:Y:S05]  /*8060*/  BRA `(.L_x_202) ;  /* 0xfffffff400e87947 */ /* 0x000fea000383ffff */
.L_x_185:
[----:B0-----:R0:W1:Y:S02]  /*8070*/  SYNCS.PHASECHK.TRANS64.TRYWAIT P0, [R7+URZ], R2 ;  /* 0x00000002070075a7 */ /* 0x001064000800017f */
[----:B-1----:R-:W-:Y:S05]  /*8080*/  @!P0 NANOSLEEP.SYNCS 0x989680 ;  /* 0x009896800000895d */ /* 0x002fea0003900000 */
[----:B------:R-:W1:Y:S02]  /*8090*/  @!P0 SYNCS.PHASECHK.TRANS64 P0, [R7+URZ], R2 ;  /* 0x00000002070085a7 */ /* 0x000e64000800007f */
[----:B-1----:R-:W-:Y:S05]  /*80a0*/  @!P0 BRA `(.L_x_185) ;  /* 0xfffffffc00f08947 */ /* 0x002fea000383ffff */
[----:B------:R-:W-:Y:S05]  /*80b0*/  BRA `(.L_x_203) ;  /* 0xfffffff800287947 */ /* 0x000fea000383ffff */
.L_x_186:
[----:B0-----:R0:W1:Y:S02]  /*80c0*/  SYNCS.PHASECHK.TRANS64.TRYWAIT P0, [R6+URZ], R3 ;  /* 0x00000003060075a7 */ /* 0x001064000800017f */
[----:B-1----:R-:W-:Y:S05]  /*80d0*/  @!P0 NANOSLEEP.SYNCS 0x989680 ;  /* 0x009896800000895d */ /* 0x002fea0003900000 */
[----:B------:R-:W1:Y:S02]  /*80e0*/  @!P0 SYNCS.PHASECHK.TRANS64 P0, [R6+URZ], R3 ;  /* 0x00000003060085a7 */ /* 0x000e64000800007f */
[----:B-1----:R-:W-:Y:S05]  /*80f0*/  @!P0 BRA `(.L_x_186) ;  /* 0xfffffffc00f08947 */ /* 0x002fea000383ffff */
[----:B------:R-:W-:Y:S05]  /*8100*/  BRA `(.L_x_204) ;  /* 0xfffffff800387947 */ /* 0x000fea000383ffff */
.L_x_187:
[----:B0-----:R0:W1:Y:S02]  /*8110*/  SYNCS.PHASECHK.TRANS64.TRYWAIT P0, [R7+URZ], R4 ;  /* 0x00000004070075a7 */ /* 0x001064000800017f */
[----:B-1----:R-:W-:Y:S05]  /*8120*/  @!P0 NANOSLEEP.SYNCS 0x989680 ;  /* 0x009896800000895d */ /* 0x002fea0003900000 */
[----:B------:R-:W1:Y:S02]  /*8130*/  @!P0 SYNCS.PHASECHK.TRANS64 P0, [R7+URZ], R4 ;  /* 0x00000004070085a7 */ /* 0x000e64000800007f */
[----:B-1----:R-:W-:Y:S05]  /*8140*/  @!P0 BRA `(.L_x_187) ;  /* 0xfffffffc00f08947 */ /* 0x002fea000383ffff */
[----:B------:R-:W-:Y:S05]  /*8150*/  BRA `(.L_x_205) ;  /* 0xfffffff800487947 */ /* 0x000fea000383ffff */
.L_x_188:
[----:B0-----:R0:W1:Y:S02]  /*8160*/  SYNCS.PHASECHK.TRANS64.TRYWAIT P0, [R6+URZ], R3 ;  /* 0x00000003060075a7 */ /* 0x001064000800017f */
[----:B-1----:R-:W-:Y:S05]  /*8170*/  @!P0 NANOSLEEP.SYNCS 0x989680 ;  /* 0x009896800000895d */ /* 0x002fea0003900000 */
[----:B------:R-:W1:Y:S02]  /*8180*/  @!P0 SYNCS.PHASECHK.TRANS64 P0, [R6+URZ], R3 ;  /* 0x00000003060085a7 */ /* 0x000e64000800007f */
[----:B-1----:R-:W-:Y:S05]  /*8190*/  @!P0 BRA `(.L_x_188) ;  /* 0xfffffffc00f08947 */ /* 0x002fea000383ffff */
[----:B------:R-:W-:Y:S05]  /*81a0*/  BRA `(.L_x_206) ;  /* 0xfffffff800587947 */ /* 0x000fea000383ffff */
.L_x_189:
[----:B0-----:R0:W1:Y:S02]  /*81b0*/  SYNCS.PHASECHK.TRANS64.TRYWAIT P0, [R7+URZ], R4 ;  /* 0x00000004070075a7 */ /* 0x001064000800017f */
[----:B-1----:R-:W-:Y:S05]  /*81c0*/  @!P0 NANOSLEEP.SYNCS 0x989680 ;  /* 0x009896800000895d */ /* 0x002fea0003900000 */
[----:B------:R-:W1:Y:S02]  /*81d0*/  @!P0 SYNCS.PHASECHK.TRANS64 P0, [R7+URZ], R4 ;  /* 0x00000004070085a7 */ /* 0x000e64000800007f */
[----:B-1----:R-:W-:Y:S05]  /*81e0*/  @!P0 BRA `(.L_x_189) ;  /* 0xfffffffc00f08947 */ /* 0x002fea000383ffff */
[----:B------:R-:W-:Y:S05]  /*81f0*/  BRA `(.L_x_207) ;  /* 0xfffffff800687947 */ /* 0x000fea000383ffff */
.L_x_190:
[----:B0-----:R0:W1:Y:S02]  /*8200*/  SYNCS.PHASECHK.TRANS64.TRYWAIT P0, [R6+URZ], R3 ;  /* 0x00000003060075a7 */ /* 0x001064000800017f */
[----:B-1----:R-:W-:Y:S05]  /*8210*/  @!P0 NANOSLEEP.SYNCS 0x989680 ;  /* 0x009896800000895d */ /* 0x002fea0003900000 */
[----:B------:R-:W1:Y:S02]  /*8220*/  @!P0 SYNCS.PHASECHK.TRANS64 P0, [R6+URZ], R3 ;  /* 0x00000003060085a7 */ /* 0x000e64000800007f */
[----:B-1----:R-:W-:Y:S05]  /*8230*/  @!P0 BRA `(.L_x_190) ;  /* 0xfffffffc00f08947 */ /* 0x002fea000383ffff */
[----:B------:R-:W-:Y:S05]  /*8240*/  BRA `(.L_x_208) ;  /* 0xfffffff800787947 */ /* 0x000fea000383ffff */
.L_x_191:
[----:B0-----:R0:W1:Y:S02]  /*8250*/  SYNCS.PHASECHK.TRANS64.TRYWAIT P0, [R7+URZ], R4 ;  /* 0x00000004070075a7 */ /* 0x001064000800017f */
[----:B-1----:R-:W-:Y:S05]  /*8260*/  @!P0 NANOSLEEP.SYNCS 0x989680 ;  /* 0x009896800000895d */ /* 0x002fea0003900000 */
[----:B------:R-:W1:Y:S02]  /*8270*/  @!P0 SYNCS.PHASECHK.TRANS64 P0, [R7+URZ], R4 ;  /* 0x00000004070085a7 */ /* 0x000e64000800007f */
[----:B-1----:R-:W-:Y:S05]  /*8280*/  @!P0 BRA `(.L_x_191) ;  /* 0xfffffffc00f08947 */ /* 0x002fea000383ffff */
[----:B------:R-:W-:Y:S05]  /*8290*/  BRA `(.L_x_209) ;  /* 0xfffffff800887947 */ /* 0x000fea000383ffff */
.L_x_192:
[----:B-1----:R1:W2:Y:S02]  /*82a0*/  SYNCS.PHASECHK.TRANS64.TRYWAIT P0, [R6+URZ], R3 ;  /* 0x00000003060075a7 */ /* 0x0022a4000800017f */
[----:B--2---:R-:W-:Y:S05]  /*82b0*/  @!P0 NANOSLEEP.SYNCS 0x989680 ;  /* 0x009896800000895d */ /* 0x004fea0003900000 */
[----:B------:R-:W2:Y:S02]  /*82c0*/  @!P0 SYNCS.PHASECHK.TRANS64 P0, [R6+URZ], R3 ;  /* 0x00000003060085a7 */ /* 0x000ea4000800007f */
[----:B--2---:R-:W-:Y:S05]  /*82d0*/  @!P0 BRA `(.L_x_192) ;  /* 0xfffffffc00f08947 */ /* 0x004fea000383ffff */
[----:B------:R-:W-:Y:S05]  /*82e0*/  BRA `(.L_x_210) ;  /* 0xfffffff800907947 */ /* 0x000fea000383ffff */
.L_x_211:
[----:B------:R-:W-:-:S00]  /*82f0*/  BRA `(.L_x_211) ;  /* 0xfffffffc00fc7947 */ /* 0x000fc0000383ffff */
[----:B------:R-:W-:-:S00]  /*8300*/  NOP ;  /* 0x0000000000007918 */ /* 0x000fc00000000000 */
[----:B------:R-:W-:-:S00]  /*8310*/  NOP ;  /* 0x0000000000007918 */ /* 0x000fc00000000000 */
[----:B------:R-:W-:-:S00]  /*8320*/  NOP ;  /* 0x0000000000007918 */ /* 0x000fc00000000000 */
[----:B------:R-:W-:-:S00]  /*8330*/  NOP ;  /* 0x0000000000007918 */ /* 0x000fc00000000000 */
[----:B------:R-:W-:-:S00]  /*8340*/  NOP ;  /* 0x0000000000007918 */ /* 0x000fc00000000000 */
[----:B------:R-:W-:-:S00]  /*8350*/  NOP ;  /* 0x0000000000007918 */ /* 0x000fc00000000000 */
[----:B------:R-:W-:-:S00]  /*8360*/  NOP ;  /* 0x0000000000007918 */ /* 0x000fc00000000000 */
[----:B------:R-:W-:-:S00]  /*8370*/  NOP ;  /* 0x0000000000007918 */ /* 0x000fc00000000000 */
.L_x_212:


//--------------------- .nv.global.init           --------------------------
	.section	.nv.global.init,"aw",@progbits
.nv.global.init:
	.type		$str$22,@object
	.size		$str$22,($str$23 - $str$22)
$str$22:
        /*0000*/ 	.byte	0x6b, 0x5f, 0x74, 0x69, 0x6c, 0x65, 0x5f, 0x63, 0x6f, 0x75, 0x6e, 0x74, 0x20, 0x3e, 0x3d, 0x20
        /*0010*/ 	.byte	0x31, 0x00
	.type		$str$23,@object
	.size		$str$23,(__unnamed_1 - $str$23)
$str$23:
        /*0012*/ 	.byte	0x2f, 0x74, 0x6d, 0x70, 0x2f, 0x63, 0x75, 0x74, 0x6c, 0x61, 0x73, 0x73, 0x5f, 0x73, 0x77, 0x65
        /*0022*/ 	.byte	0x65, 0x70, 0x5f, 0x73, 0x72, 0x63, 0x2f, 0x69, 0x6e, 0x63, 0x6c, 0x75, 0x64, 0x65, 0x2f, 0x63
        /*0032*/ 	.byte	0x75, 0x74, 0x6c, 0x61, 0x73, 0x73, 0x2f, 0x67, 0x65, 0x6d, 0x6d, 0x2f, 0x63, 0x6f, 0x6c, 0x6c
        /*0042*/ 	.byte	0x65, 0x63, 0x74, 0x69, 0x76, 0x65, 0x2f, 0x73, 0x6d, 0x39, 0x30, 0x5f, 0x6d, 0x6d, 0x61, 0x5f
        /*0052*/ 	.byte	0x74, 0x6d, 0x61, 0x5f, 0x67, 0x6d, 0x6d, 0x61, 0x5f, 0x73, 0x73, 0x5f, 0x77, 0x61, 0x72, 0x70
        /*0062*/ 	.byte	0x73, 0x70, 0x65, 0x63, 0x69, 0x61, 0x6c, 0x69, 0x7a, 0x65, 0x64, 0x2e, 0x68, 0x70, 0x70, 0x00
	.type		__unnamed_1,@object
	.size		__unnamed_1,(.L_0 - __unnamed_1)
__unnamed_1:
        /*0072*/ 	.byte	0x76, 0x6f, 0x69, 0x64, 0x20, 0x63, 0x75, 0x74, 0x6c, 0x61, 0x73, 0x73, 0x3a, 0x3a, 0x67, 0x65
        /* <DEDUP_REMOVED lines=180> */
        /*0bc2*/ 	.byte	0x3a, 0x69, 0x64, 0x65, 0x6e, 0x74, 0x69, 0x74, 0x79, 0x5d, 0x00
.L_0:


//--------------------- .nv.shared._ZN7cutlass13device_kernelINS_4gemm6kernel13GemmUniversalIN4cute5tupleIJiiiiEEENS1_10collective13CollectiveMmaINS1_34MainloopSm90TmaGmmaWarpSpecializedILi9ENS5_IJNS4_1CILi4EEENSA_ILi1EEESC_EEENS1_32KernelTmaWarpSpecializedPingpongEEENS5_IJNSA_ILi64EEENSA_ILi128EEESG_EEENS_10bfloat16_tENS5_IJlSC_lEEESJ_SK_NS4_8TiledMMAINS4_8MMA_AtomIJNS4_4SM904GMMA28MMA_64x128x16_F32BF16BF16_SSILNSO_5MajorE0ELSQ_0ELNSO_7ScaleInE1ELSR_1EEEEEENS4_6LayoutINS5_IJSC_SC_SC_EEENS5_IJNSA_ILi0EEESW_SW_EEEEENS5_IJNS4_10UnderscoreESZ_SZ_EEEEENS4_13SM90_TMA_LOADENS4_14ComposedLayoutINS4_7SwizzleILi3ELi4ELi3EEENS4_18smem_ptr_flag_bitsILi16EEENSU_INS5_IJNSA_ILi8EEESG_EEENS5_IJSG_SC_EEEEEEEvNS4_8identityENS4_23SM90_TMA_LOAD_MULTICASTES1C_vS1D_EENS_8epilogue10collective6detail29Sm90TmaWarpSpecializedAdapterINS1H_15DefaultEpilogueISJ_SK_SK_NS1G_6thread17LinearCombinationISJ_Li1EffLNS1L_9ScaleType4KindE0ELNS_15FloatRoundStyleE2ESJ_EENS1_15EpilogueDefaultEEEEEvvEEEEvNT_6ParamsE --------------------------
	.section	.nv.shared._ZN7cutlass13device_kernelINS_4gemm6kernel13GemmUniversalIN4cute5tupleIJiiiiEEENS1_10collective13CollectiveMmaINS1_34MainloopSm90TmaGmmaWarpSpecializedILi9ENS5_IJNS4_1CILi4EEENSA_ILi1EEESC_EEENS1_32KernelTmaWarpSpecializedPingpongEEENS5_IJNSA_ILi64EEENSA_ILi128EEESG_EEENS_10bfloat16_tENS5_IJlSC_lEEESJ_SK_NS4_8TiledMMAINS4_8MMA_AtomIJNS4_4SM904GMMA28MMA_64x128x16_F32BF16BF16_SSILNSO_5MajorE0ELSQ_0ELNSO_7ScaleInE1ELSR_1EEEEEENS4_6LayoutINS5_IJSC_SC_SC_EEENS5_IJNSA_ILi0EEESW_SW_EEEEENS5_IJNS4_10UnderscoreESZ_SZ_EEEEENS4_13SM90_TMA_LOADENS4_14ComposedLayoutINS4_7SwizzleILi3ELi4ELi3EEENS4_18smem_ptr_flag_bitsILi16EEENSU_INS5_IJNSA_ILi8EEESG_EEENS5_IJSG_SC_EEEEEEEvNS4_8identityENS4_23SM90_TMA_LOAD_MULTICASTES1C_vS1D_EENS_8epilogue10collective6detail29Sm90TmaWarpSpecializedAdapterINS1H_15DefaultEpilogueISJ_SK_SK_NS1G_6thread17LinearCombinationISJ_Li1EffLNS1L_9ScaleType4KindE0ELNS_15FloatRoundStyleE2ESJ_EENS1_15EpilogueDefaultEEEEEvvEEEEvNT_6ParamsE,"aw",@nobits
	.sectionflags	@""
	.align	16
	.zero		1024


//--------------------- .nv.shared.reserved.0     --------------------------
	.section	.nv.shared.reserved.0,"aw",@nobits
	.weak		__nv_reservedSMEM_offset_0_alias
	.size		__nv_reservedSMEM_offset_0_alias, 0, 0
	.other		__nv_reservedSMEM_offset_0_alias,@"STO_CUDA_RESERVED_SHARED STV_DEFAULT"
__nv_reservedSMEM_offset_0_alias:
	.zero		0


//--------------------- .nv.global                --------------------------
	.section	.nv.global,"aw",@nobits
.nv.global:
	.type		_ZN40_INTERNAL_b9998304_4_k_cu_835a7888_215174cute1_E,@object
	.size		_ZN40_INTERNAL_b9998304_4_k_cu_835a7888_215174cute1_E,(_ZN40_INTERNAL_b9998304_4_k_cu_835a7888_215174cuda3std3__45__cpo6cbeginE - _ZN40_INTERNAL_b9998304_4_k_cu_835a7888_215174cute1_E)
_ZN40_INTERNAL_b9998304_4_k_cu_835a7888_215174cute1_E:
	.zero		1
	.type		_ZN40_INTERNAL_b9998304_4_k_cu_835a7888_215174cuda3std3__45__cpo6cbeginE,@object
	.size		_ZN40_INTERNAL_b9998304_4_k_cu_835a7888_215174cuda3std3__45__cpo6cbeginE,(_ZN40_INTERNAL_b9998304_4_k_cu_835a7888_215174cuda3std3__48in_placeE - _ZN40_INTERNAL_b9998304_4_k_cu_835a7888_215174cuda3std3__45__cpo6cbeginE)
_ZN40_INTERNAL_b9998304_4_k_cu_835a7888_215174cuda3std3__45__cpo6cbeginE:
	.zero		1
	.type		_ZN40_INTERNAL_b9998304_4_k_cu_835a7888_215174cuda3std3__48in_placeE,@object
	.size		_ZN40_INTERNAL_b9998304_4_k_cu_835a7888_215174cuda3std3__48in_placeE,(_ZN40_INTERNAL_b9998304_4_k_cu_835a7888_215174cuda3std6ranges3__45__cpo9iter_moveE - _ZN40_INTERNAL_b9998304_4_k_cu_835a7888_215174cuda3std3__48in_placeE)
_ZN40_INTERNAL_b9998304_4_k_cu_835a7888_215174cuda3std3__48in_placeE:
	.zero		1
	.type		_ZN40_INTERNAL_b9998304_4_k_cu_835a7888_215174cuda3std6ranges3__45__cpo9iter_moveE,@object
	.size		_ZN40_INTERNAL_b9998304_4_k_cu_835a7888_215174cuda3std6ranges3__45__cpo9iter_moveE,(_ZN40_INTERNAL_b9998304_4_k_cu_835a7888_215174cuda3std3__45__cpo5beginE - _ZN40_INTERNAL_b9998304_4_k_cu_835a7888_215174cuda3std6ranges3__45__cpo9iter_moveE)
_ZN40_INTERNAL_b9998304_4_k_cu_835a7888_215174cuda3std6ranges3__45__cpo9iter_moveE:
	.zero		1
	.type		_ZN40_INTERNAL_b9998304_4_k_cu_835a7888_215174cuda3std3__45__cpo5beginE,@object
	.size		_ZN40_INTERNAL_b9998304_4_k_cu_835a7888_215174cuda3std3__45__cpo5beginE,(_ZN40_INTERNAL_b9998304_4_k_cu_835a7888_215174cuda3std3__442_GLOBAL__N__b9998304_4_k_cu_835a7888_215176ignoreE - _ZN40_INTERNAL_b9998304_4_k_cu_835a7888_215174cuda3std3__45__cpo5beginE)
_ZN40_INTERNAL_b9998304_4_k_cu_835a7888_215174cuda3std3__45__cpo5beginE:
	.zero		1
	.type		_ZN40_INTERNAL_b9998304_4_k_cu_835a7888_215174cuda3std3__442_GLOBAL__N__b9998304_4_k_cu_835a7888_215176ignoreE,@object
	.size		_ZN40_INTERNAL_b9998304_4_k_cu_835a7888_215174cuda3std3__442_GLOBAL__N__b9998304_4_k_cu_835a7888_215176ignoreE,(_ZN40_INTERNAL_b9998304_4_k_cu_835a7888_215174cute7productE - _ZN40_INTERNAL_b9998304_4_k_cu_835a7888_215174cuda3std3__442_GLOBAL__N__b9998304_4_k_cu_835a7888_215176ignoreE)
_ZN40_INTERNAL_b9998304_4_k_cu_835a7888_215174cuda3std3__442_GLOBAL__N__b9998304_4_k_cu_835a7888_215176ignoreE:
	.zero		1
	.type		_ZN40_INTERNAL_b9998304_4_k_cu_835a7888_215174cute7productE,@object
	.size		_ZN40_INTERNAL_b9998304_4_k_cu_835a7888_215174cute7productE,(_ZN40_INTERNAL_b9998304_4_k_cu_835a7888_215174cuda3std3__45__cpo3endE - _ZN40_INTERNAL_b9998304_4_k_cu_835a7888_215174cute7productE)
_ZN40_INTERNAL_b9998304_4_k_cu_835a7888_215174cute7productE:
	.zero		1
	.type		_ZN40_INTERNAL_b9998304_4_k_cu_835a7888_215174cuda3std3__45__cpo3endE,@object
	.size		_ZN40_INTERNAL_b9998304_4_k_cu_835a7888_215174cuda3std3__45__cpo3endE,(_ZN40_INTERNAL_b9998304_4_k_cu_835a7888_215174cuda3std3__419piecewise_constructE - _ZN40_INTERNAL_b9998304_4_k_cu_835a7888_215174cuda3std3__45__cpo3endE)
_ZN40_INTERNAL_b9998304_4_k_cu_835a7888_215174cuda3std3__45__cpo3endE:
	.zero		1
	.type		_ZN40_INTERNAL_b9998304_4_k_cu_835a7888_215174cuda3std3__419piecewise_constructE,@object
	.size		_ZN40_INTERNAL_b9998304_4_k_cu_835a7888_215174cuda3std3__419piecewise_constructE,(_ZN40_INTERNAL_b9998304_4_k_cu_835a7888_215174cuda3std3__45__cpo4cendE - _ZN40_INTERNAL_b9998304_4_k_cu_835a7888_215174cuda3std3__419piecewise_constructE)
_ZN40_INTERNAL_b9998304_4_k_cu_835a7888_215174cuda3std3__419piecewise_constructE:
	.zero		1
	.type		_ZN40_INTERNAL_b9998304_4_k_cu_835a7888_215174cuda3std3__45__cpo4cendE,@object
	.size		_ZN40_INTERNAL_b9998304_4_k_cu_835a7888_215174cuda3std3__45__cpo4cendE,(_ZN40_INTERNAL_b9998304_4_k_cu_835a7888_215174cuda3std6ranges3__45__cpo4swapE - _ZN40_INTERNAL_b9998304_4_k_cu_835a7888_215174cuda3std3__45__cpo4cendE)
_ZN40_INTERNAL_b9998304_4_k_cu_835a7888_215174cuda3std3__45__cpo4cendE:
	.zero		1
	.type		_ZN40_INTERNAL_b9998304_4_k_cu_835a7888_215174cuda3std6ranges3__45__cpo4swapE,@object
	.size		_ZN40_INTERNAL_b9998304_4_k_cu_835a7888_215174cuda3std6ranges3__45__cpo4swapE,(.L_8 - _ZN40_INTERNAL_b9998304_4_k_cu_835a7888_215174cuda3std6ranges3__45__cpo4swapE)
_ZN40_INTERNAL_b9998304_4_k_cu_835a7888_215174cuda3std6ranges3__45__cpo4swapE:
	.zero		1
.L_8:


//--------------------- .nv.constant0._ZN7cutlass13device_kernelINS_4gemm6kernel13GemmUniversalIN4cute5tupleIJiiiiEEENS1_10collective13CollectiveMmaINS1_34MainloopSm90TmaGmmaWarpSpecializedILi9ENS5_IJNS4_1CILi4EEENSA_ILi1EEESC_EEENS1_32KernelTmaWarpSpecializedPingpongEEENS5_IJNSA_ILi64EEENSA_ILi128EEESG_EEENS_10bfloat16_tENS5_IJlSC_lEEESJ_SK_NS4_8TiledMMAINS4_8MMA_AtomIJNS4_4SM904GMMA28MMA_64x128x16_F32BF16BF16_SSILNSO_5MajorE0ELSQ_0ELNSO_7ScaleInE1ELSR_1EEEEEENS4_6LayoutINS5_IJSC_SC_SC_EEENS5_IJNSA_ILi0EEESW_SW_EEEEENS5_IJNS4_10UnderscoreESZ_SZ_EEEEENS4_13SM90_TMA_LOADENS4_14ComposedLayoutINS4_7SwizzleILi3ELi4ELi3EEENS4_18smem_ptr_flag_bitsILi16EEENSU_INS5_IJNSA_ILi8EEESG_EEENS5_IJSG_SC_EEEEEEEvNS4_8identityENS4_23SM90_TMA_LOAD_MULTICASTES1C_vS1D_EENS_8epilogue10collective6detail29Sm90TmaWarpSpecializedAdapterINS1H_15DefaultEpilogueISJ_SK_SK_NS1G_6thread17LinearCombinationISJ_Li1EffLNS1L_9ScaleType4KindE0ELNS_15FloatRoundStyleE2ESJ_EENS1_15EpilogueDefaultEEEEEvvEEEEvNT_6ParamsE --------------------------
	.section	.nv.constant0._ZN7cutlass13device_kernelINS_4gemm6kernel13GemmUniversalIN4cute5tupleIJiiiiEEENS1_10collective13CollectiveMmaINS1_34MainloopSm90TmaGmmaWarpSpecializedILi9ENS5_IJNS4_1CILi4EEENSA_ILi1EEESC_EEENS1_32KernelTmaWarpSpecializedPingpongEEENS5_IJNSA_ILi64EEENSA_ILi128EEESG_EEENS_10bfloat16_tENS5_IJlSC_lEEESJ_SK_NS4_8TiledMMAINS4_8MMA_AtomIJNS4_4SM904GMMA28MMA_64x128x16_F32BF16BF16_SSILNSO_5MajorE0ELSQ_0ELNSO_7ScaleInE1ELSR_1EEEEEENS4_6LayoutINS5_IJSC_SC_SC_EEENS5_IJNSA_ILi0EEESW_SW_EEEEENS5_IJNS4_10UnderscoreESZ_SZ_EEEEENS4_13SM90_TMA_LOADENS4_14ComposedLayoutINS4_7SwizzleILi3ELi4ELi3EEENS4_18smem_ptr_flag_bitsILi16EEENSU_INS5_IJNSA_ILi8EEESG_EEENS5_IJSG_SC_EEEEEEEvNS4_8identityENS4_23SM90_TMA_LOAD_MULTICASTES1C_vS1D_EENS_8epilogue10collective6detail29Sm90TmaWarpSpecializedAdapterINS1H_15DefaultEpilogueISJ_SK_SK_NS1G_6thread17LinearCombinationISJ_Li1EffLNS1L_9ScaleType4KindE0ELNS_15FloatRoundStyleE2ESJ_EENS1_15EpilogueDefaultEEEEEvvEEEEvNT_6ParamsE,"a",@progbits
	.sectionflags	@""
	.align	4
.nv.constant0._ZN7cutlass13device_kernelINS_4gemm6kernel13GemmUniversalIN4cute5tupleIJiiiiEEENS1_10collective13CollectiveMmaINS1_34MainloopSm90TmaGmmaWarpSpecializedILi9ENS5_IJNS4_1CILi4EEENSA_ILi1EEESC_EEENS1_32KernelTmaWarpSpecializedPingpongEEENS5_IJNSA_ILi64EEENSA_ILi128EEESG_EEENS_10bfloat16_tENS5_IJlSC_lEEESJ_SK_NS4_8TiledMMAINS4_8MMA_AtomIJNS4_4SM904GMMA28MMA_64x128x16_F32BF16BF16_SSILNSO_5MajorE0ELSQ_0ELNSO_7ScaleInE1ELSR_1EEEEEENS4_6LayoutINS5_IJSC_SC_SC_EEENS5_IJNSA_ILi0EEESW_SW_EEEEENS5_IJNS4_10UnderscoreESZ_SZ_EEEEENS4_13SM90_TMA_LOADENS4_14ComposedLayoutINS4_7SwizzleILi3ELi4ELi3EEENS4_18smem_ptr_flag_bitsILi16EEENSU_INS5_IJNSA_ILi8EEESG_EEENS5_IJSG_SC_EEEEEEEvNS4_8identityENS4_23SM90_TMA_LOAD_MULTICASTES1C_vS1D_EENS_8epilogue10collective6detail29Sm90TmaWarpSpecializedAdapterINS1H_15DefaultEpilogueISJ_SK_SK_NS1G_6thread17LinearCombinationISJ_Li1EffLNS1L_9ScaleType4KindE0ELNS_15FloatRoundStyleE2ESJ_EENS1_15EpilogueDefaultEEEEEvvEEEEvNT_6ParamsE:
	.zero		1664


//--------------------- SYMBOLS --------------------------

	.type		.nv.reservedSmem.offset0,@object
	.size		.nv.reservedSmem.offset0,0x4
	.type		__assertfail,@function
